// auto-generated by cutlass_sweep.gemm — config: {"arch": "sm_90", "cluster_m": 1, "cluster_n": 1, "dtype": "e5m2", "dtype_b": "e5m2", "layout": "nt", "stages": 7, "tile_k": 64, "tile_m": 256, "tile_n": 64}
#include "cutlass/cutlass.h"
#include "cutlass/gemm/collective/collective_builder.hpp"
#include "cutlass/gemm/device/gemm_universal_adapter.h"
#include "cutlass/gemm/kernel/gemm_universal.hpp"
#include "cutlass/epilogue/collective/collective_builder.hpp"

using ElemA = cutlass::float_e5m2_t;
using ElemB = cutlass::float_e5m2_t;
using ElemCD = cutlass::float_e5m2_t;
using Acc  = float;
using TileShape    = cute::Shape<cute::_256, cute::_64, cute::_64>;
using ClusterShape = cute::Shape<cute::_1, cute::_1, cute::_1>;

using CollectiveEpilogue = typename cutlass::epilogue::collective::CollectiveBuilder<
    cutlass::arch::Sm90, cutlass::arch::OpClassTensorOp,
    TileShape, ClusterShape,
    cutlass::epilogue::collective::EpilogueTileAuto,
    Acc, Acc,
    ElemCD, cutlass::layout::RowMajor, 128 / cutlass::sizeof_bits<ElemCD>::value,
    ElemCD, cutlass::layout::RowMajor, 128 / cutlass::sizeof_bits<ElemCD>::value,
    cutlass::epilogue::collective::EpilogueScheduleAuto
  >::CollectiveOp;

using CollectiveMainloop = typename cutlass::gemm::collective::CollectiveBuilder<
    cutlass::arch::Sm90, cutlass::arch::OpClassTensorOp,
    ElemA, cutlass::layout::RowMajor, 128 / cutlass::sizeof_bits<ElemA>::value,
    ElemB, cutlass::layout::ColumnMajor, 128 / cutlass::sizeof_bits<ElemB>::value,
    Acc,
    TileShape, ClusterShape,
    cutlass::gemm::collective::StageCount<7>,
    cutlass::gemm::collective::KernelScheduleAuto
  >::CollectiveOp;

using GemmKernel = cutlass::gemm::kernel::GemmUniversal<
    cute::Shape<int,int,int,int>,
    CollectiveMainloop,
    CollectiveEpilogue
>;
using Gemm = cutlass::gemm::device::GemmUniversalAdapter<GemmKernel>;

// Force the device kernel symbol into the cubin without needing a host main.
auto* _anchor = &cutlass::device_kernel<GemmKernel>;


// ===== COMPILED SASS (sm_90a) =====

	.target	sm_90a

	.elftype	@"ET_EXEC"


//--------------------- .note.nv.tkinfo           --------------------------
	.section	.note.nv.tkinfo,"",@"SHT_NOTE"
	.sectionflags	@"SHF_NOTE_NV_TKINFO"
	.tkinfo
        /*0018*/ 	.word	0x00000002
        /*0030*/ 	.string	""
        /*0030*/ 	.string	"ptxas"
        /*0030*/ 	.string	"Cuda compilation tools, release 13.0, V13.0.88"
        /*0030*/ 	.string	"Build cuda_13.0.r13.0/compiler.36424714_0"
        /*0030*/ 	.string	"-arch sm_90a -m 64 "



//--------------------- .note.nv.cuinfo           --------------------------
	.section	.note.nv.cuinfo,"",@"SHT_NOTE"
	.sectionflags	@"SHF_NOTE_NV_CUINFO"
        /*0018*/ 	.short	0x0002
        /*001a*/ 	.short	0x005a
        /*001c*/ 	.short	0x0082
	.zero		2


//--------------------- .nv.info                  --------------------------
	.section	.nv.info,"",@"SHT_CUDA_INFO"
	.align	4


	//----- nvinfo : EIATTR_REGCOUNT
	.align		4
        /*0000*/ 	.byte	0x04, 0x2f
        /*0002*/ 	.short	(.L_12 - .L_11)
	.align		4
.L_11:
        /*0004*/ 	.word	index@(_ZN7cutlass13device_kernelINS_4gemm6kernel13GemmUniversalIN4cute5tupleIJiiiiEEENS1_10collective13CollectiveMmaINS1_37MainloopSm90TmaGmmaWarpSpecializedFP8ILi7ENS5_IJNS4_1CILi1EEESB_SB_EEENS1_35KernelTmaWarpSpecializedCooperativeEEENS5_IJNSA_ILi256EEENSA_ILi64EEESG_EEENS_12float_e5m2_tENS5_IJlSB_lEEESI_SJ_NS4_8TiledMMAINS4_8MMA_AtomIJNS4_4SM904GMMA30MMA_64x64x32_F32E5M2E5M2_SS_TNILNSN_7ScaleInE1ELSP_1EEEEEENS4_6LayoutINS5_IJNSA_ILi2EEESB_SB_EEENS5_IJSB_NSA_ILi0EEESV_EEEEENS5_IJNS4_10UnderscoreESY_SY_EEEEENS4_13SM90_TMA_LOADENS4_14ComposedLayoutINS4_7SwizzleILi2ELi4ELi3EEENS4_18smem_ptr_flag_bitsILi8EEENSS_INS5_IJNSA_ILi8EEESG_EEENS5_IJSG_SB_EEEEEEEvNS4_8identityES11_S1B_vS1C_EENS_8epilogue10collective6detail29Sm90TmaWarpSpecializedAdapterINS1F_15DefaultEpilogueISI_SJ_SJ_NS1E_6thread17LinearCombinationISI_Li1EffLNS1J_9ScaleType4KindE0ELNS_15FloatRoundStyleE2ESI_EENS1_15EpilogueDefaultEEEEEvvEEEEvNT_6ParamsE)
        /*0008*/ 	.word	0x000000a8


	//----- nvinfo : EIATTR_FRAME_SIZE
	.align		4
.L_12:
        /*000c*/ 	.byte	0x04, 0x11
        /*000e*/ 	.short	(.L_14 - .L_13)
	.align		4
.L_13:
        /*0010*/ 	.word	index@(_ZN7cutlass13device_kernelINS_4gemm6kernel13GemmUniversalIN4cute5tupleIJiiiiEEENS1_10collective13CollectiveMmaINS1_37MainloopSm90TmaGmmaWarpSpecializedFP8ILi7ENS5_IJNS4_1CILi1EEESB_SB_EEENS1_35KernelTmaWarpSpecializedCooperativeEEENS5_IJNSA_ILi256EEENSA_ILi64EEESG_EEENS_12float_e5m2_tENS5_IJlSB_lEEESI_SJ_NS4_8TiledMMAINS4_8MMA_AtomIJNS4_4SM904GMMA30MMA_64x64x32_F32E5M2E5M2_SS_TNILNSN_7ScaleInE1ELSP_1EEEEEENS4_6LayoutINS5_IJNSA_ILi2EEESB_SB_EEENS5_IJSB_NSA_ILi0EEESV_EEEEENS5_IJNS4_10UnderscoreESY_SY_EEEEENS4_13SM90_TMA_LOADENS4_14ComposedLayoutINS4_7SwizzleILi2ELi4ELi3EEENS4_18smem_ptr_flag_bitsILi8EEENSS_INS5_IJNSA_ILi8EEESG_EEENS5_IJSG_SB_EEEEEEEvNS4_8identityES11_S1B_vS1C_EENS_8epilogue10collective6detail29Sm90TmaWarpSpecializedAdapterINS1F_15DefaultEpilogueISI_SJ_SJ_NS1E_6thread17LinearCombinationISI_Li1EffLNS1J_9ScaleType4KindE0ELNS_15FloatRoundStyleE2ESI_EENS1_15EpilogueDefaultEEEEEvvEEEEvNT_6ParamsE)
        /*0014*/ 	.word	0x00000000


	//----- nvinfo : EIATTR_MIN_STACK_SIZE
	.align		4
.L_14:
        /*0018*/ 	.byte	0x04, 0x12
        /*001a*/ 	.short	(.L_16 - .L_15)
	.align		4
.L_15:
        /*001c*/ 	.word	index@(_ZN7cutlass13device_kernelINS_4gemm6kernel13GemmUniversalIN4cute5tupleIJiiiiEEENS1_10collective13CollectiveMmaINS1_37MainloopSm90TmaGmmaWarpSpecializedFP8ILi7ENS5_IJNS4_1CILi1EEESB_SB_EEENS1_35KernelTmaWarpSpecializedCooperativeEEENS5_IJNSA_ILi256EEENSA_ILi64EEESG_EEENS_12float_e5m2_tENS5_IJlSB_lEEESI_SJ_NS4_8TiledMMAINS4_8MMA_AtomIJNS4_4SM904GMMA30MMA_64x64x32_F32E5M2E5M2_SS_TNILNSN_7ScaleInE1ELSP_1EEEEEENS4_6LayoutINS5_IJNSA_ILi2EEESB_SB_EEENS5_IJSB_NSA_ILi0EEESV_EEEEENS5_IJNS4_10UnderscoreESY_SY_EEEEENS4_13SM90_TMA_LOADENS4_14ComposedLayoutINS4_7SwizzleILi2ELi4ELi3EEENS4_18smem_ptr_flag_bitsILi8EEENSS_INS5_IJNSA_ILi8EEESG_EEENS5_IJSG_SB_EEEEEEEvNS4_8identityES11_S1B_vS1C_EENS_8epilogue10collective6detail29Sm90TmaWarpSpecializedAdapterINS1F_15DefaultEpilogueISI_SJ_SJ_NS1E_6thread17LinearCombinationISI_Li1EffLNS1J_9ScaleType4KindE0ELNS_15FloatRoundStyleE2ESI_EENS1_15EpilogueDefaultEEEEEvvEEEEvNT_6ParamsE)
        /*0020*/ 	.word	0x00000000
.L_16:


//--------------------- .nv.compat                --------------------------
	.section	.nv.compat,"",@"SHT_CUDA_COMPAT_INFO"
	.align	4
        /*0000*/ 	.byte	0x02, 0x09, 0x01, 0x00, 0x02, 0x02, 0x04, 0x00, 0x02, 0x05, 0x05, 0x00, 0x03, 0x07, 0x01, 0x01
        /*0010*/ 	.byte	0x02, 0x03, 0x01, 0x00, 0x02, 0x06, 0x01, 0x00, 0x04, 0x0b, 0x08, 0x00, 0x00, 0x00, 0x00, 0x00
        /*0020*/ 	.byte	0x00, 0x00, 0x00, 0x00


//--------------------- .nv.info._ZN7cutlass13device_kernelINS_4gemm6kernel13GemmUniversalIN4cute5tupleIJiiiiEEENS1_10collective13CollectiveMmaINS1_37MainloopSm90TmaGmmaWarpSpecializedFP8ILi7ENS5_IJNS4_1CILi1EEESB_SB_EEENS1_35KernelTmaWarpSpecializedCooperativeEEENS5_IJNSA_ILi256EEENSA_ILi64EEESG_EEENS_12float_e5m2_tENS5_IJlSB_lEEESI_SJ_NS4_8TiledMMAINS4_8MMA_AtomIJNS4_4SM904GMMA30MMA_64x64x32_F32E5M2E5M2_SS_TNILNSN_7ScaleInE1ELSP_1EEEEEENS4_6LayoutINS5_IJNSA_ILi2EEESB_SB_EEENS5_IJSB_NSA_ILi0EEESV_EEEEENS5_IJNS4_10UnderscoreESY_SY_EEEEENS4_13SM90_TMA_LOADENS4_14ComposedLayoutINS4_7SwizzleILi2ELi4ELi3EEENS4_18smem_ptr_flag_bitsILi8EEENSS_INS5_IJNSA_ILi8EEESG_EEENS5_IJSG_SB_EEEEEEEvNS4_8identityES11_S1B_vS1C_EENS_8epilogue10collective6detail29Sm90TmaWarpSpecializedAdapterINS1F_15DefaultEpilogueISI_SJ_SJ_NS1E_6thread17LinearCombinationISI_Li1EffLNS1J_9ScaleType4KindE0ELNS_15FloatRoundStyleE2ESI_EENS1_15EpilogueDefaultEEEEEvvEEEEvNT_6ParamsE --------------------------
	.section	.nv.info._ZN7cutlass13device_kernelINS_4gemm6kernel13GemmUniversalIN4cute5tupleIJiiiiEEENS1_10collective13CollectiveMmaINS1_37MainloopSm90TmaGmmaWarpSpecializedFP8ILi7ENS5_IJNS4_1CILi1EEESB_SB_EEENS1_35KernelTmaWarpSpecializedCooperativeEEENS5_IJNSA_ILi256EEENSA_ILi64EEESG_EEENS_12float_e5m2_tENS5_IJlSB_lEEESI_SJ_NS4_8TiledMMAINS4_8MMA_AtomIJNS4_4SM904GMMA30MMA_64x64x32_F32E5M2E5M2_SS_TNILNSN_7ScaleInE1ELSP_1EEEEEENS4_6LayoutINS5_IJNSA_ILi2EEESB_SB_EEENS5_IJSB_NSA_ILi0EEESV_EEEEENS5_IJNS4_10UnderscoreESY_SY_EEEEENS4_13SM90_TMA_LOADENS4_14ComposedLayoutINS4_7SwizzleILi2ELi4ELi3EEENS4_18smem_ptr_flag_bitsILi8EEENSS_INS5_IJNSA_ILi8EEESG_EEENS5_IJSG_SB_EEEEEEEvNS4_8identityES11_S1B_vS1C_EENS_8epilogue10collective6detail29Sm90TmaWarpSpecializedAdapterINS1F_15DefaultEpilogueISI_SJ_SJ_NS1E_6thread17LinearCombinationISI_Li1EffLNS1J_9ScaleType4KindE0ELNS_15FloatRoundStyleE2ESI_EENS1_15EpilogueDefaultEEEEEvvEEEEvNT_6ParamsE,"",@"SHT_CUDA_INFO"
	.sectionflags	@""
	.align	4


	//----- nvinfo : EIATTR_CUDA_API_VERSION
	.align		4
        /*0000*/ 	.byte	0x04, 0x37
        /*0002*/ 	.short	(.L_18 - .L_17)
.L_17:
        /*0004*/ 	.word	0x00000082


	//----- nvinfo : EIATTR_KPARAM_INFO
	.align		4
.L_18:
        /*0008*/ 	.byte	0x04, 0x17
        /*000a*/ 	.short	(.L_20 - .L_19)
.L_19:
        /*000c*/ 	.word	0x00000000
        /*0010*/ 	.short	0x0000
        /*0012*/ 	.short	0x0070
        /*0014*/ 	.byte	0x00, 0xf0, 0x01, 0x10


	//----- nvinfo : EIATTR_SPARSE_MMA_MASK
	.align		4
.L_20:
        /*0018*/ 	.byte	0x03, 0x50
        /*001a*/ 	.short	0x0000


	//----- nvinfo : EIATTR_MAXREG_COUNT
	.align		4
        /*001c*/ 	.byte	0x03, 0x1b
        /*001e*/ 	.short	0x00a8


	//----- nvinfo : EIATTR_NUM_BARRIERS
	.align		4
        /*0020*/ 	.byte	0x02, 0x4c
        /*0022*/ 	.byte	0x01
	.zero		1


	//----- nvinfo : EIATTR_MERCURY_ISA_VERSION
	.align		4
        /*0024*/ 	.byte	0x03, 0x5f
        /*0026*/ 	.short	0x0101


	//----- nvinfo : EIATTR_INT_WARP_WIDE_INSTR_OFFSETS
	.align		4
        /*0028*/ 	.byte	0x04, 0x31
        /*002a*/ 	.short	(.L_22 - .L_21)


	//   ....[0]....
.L_21:
        /*002c*/ 	.word	0x00000430


	//   ....[1]....
        /*0030*/ 	.word	0x00000440


	//   ....[2]....
        /*0034*/ 	.word	0x00000530


	//----- nvinfo : EIATTR_COOP_GROUP_MASK_REGIDS
	.align		4
.L_22:
        /*0038*/ 	.byte	0x04, 0x29
        /*003a*/ 	.short	(.L_24 - .L_23)


	//   ....[0]....
.L_23:
        /*003c*/ 	.word	0xffffffff


	//   ....[1]....
        /*0040*/ 	.word	0xffffffff


	//   ....[2]....
        /*0044*/ 	.word	0xffffffff


	//   ....[3]....
        /*0048*/ 	.word	0xffffffff


	//   ....[4]....
        /*004c*/ 	.word	0xffffffff


	//----- nvinfo : EIATTR_COOP_GROUP_INSTR_OFFSETS
	.align		4
.L_24:
        /*0050*/ 	.byte	0x04, 0x28
        /*0052*/ 	.short	(.L_26 - .L_25)


	//   ....[0]....
.L_25:
        /*0054*/ 	.word	0x00000060


	//   ....[1]....
        /*0058*/ 	.word	0x00000070


	//   ....[2]....
        /*005c*/ 	.word	0x00000130


	//   ....[3]....
        /*0060*/ 	.word	0x00000320


	//   ....[4]....
        /*0064*/ 	.word	0x00001020


	//----- nvinfo : EIATTR_REG_RECONFIG
	.align		4
.L_26:
        /*0068*/ 	.byte	0x01, 0x54
	.zero		2


	//----- nvinfo : EIATTR_MBARRIER_INSTR_OFFSETS
	.align		4
        /*006c*/ 	.byte	0x04, 0x39
        /*006e*/ 	.short	(.L_28 - .L_27)


	//   ....[0]....
.L_27:
        /*0070*/ 	.word	0x00000230
        /*0074*/ 	.word	0x000000ff
        /*0078*/ 	.word	0x00000000
        /*007c*/ 	.short	0x0100
        /*007e*/ 	.byte	0x08
	.zero		1


	//   ....[1]....
        /*0080*/ 	.word	0x00000240
        /*0084*/ 	.word	0x000000ff
        /*0088*/ 	.word	0x00000038
        /*008c*/ 	.short	0x0100
        /*008e*/ 	.byte	0x08
	.zero		1


	//   ....[2]....
        /*0090*/ 	.word	0x00000250
        /*0094*/ 	.word	0x000000ff
        /*0098*/ 	.word	0x00000008
        /*009c*/ 	.short	0x0100
        /*009e*/ 	.byte	0x08
	.zero		1


	//   ....[3]....
        /*00a0*/ 	.word	0x00000260
        /*00a4*/ 	.word	0x000000ff
        /*00a8*/ 	.word	0x00000040
        /*00ac*/ 	.short	0x0100
        /*00ae*/ 	.byte	0x08
	.zero		1


	//   ....[4]....
        /*00b0*/ 	.word	0x00000270
        /*00b4*/ 	.word	0x000000ff
        /*00b8*/ 	.word	0x00000010
        /*00bc*/ 	.short	0x0100
        /*00be*/ 	.byte	0x08
	.zero		1


	//   ....[5]....
        /*00c0*/ 	.word	0x00000280
        /*00c4*/ 	.word	0x000000ff
        /*00c8*/ 	.word	0x00000048
        /*00cc*/ 	.short	0x0100
        /*00ce*/ 	.byte	0x08
	.zero		1


	//   ....[6]....
        /*00d0*/ 	.word	0x00000290
        /*00d4*/ 	.word	0x000000ff
        /*00d8*/ 	.word	0x00000018
        /*00dc*/ 	.short	0x0100
        /*00de*/ 	.byte	0x08
	.zero		1


	//   ....[7]....
        /*00e0*/ 	.word	0x000002a0
        /*00e4*/ 	.word	0x000000ff
        /*00e8*/ 	.word	0x00000050
        /*00ec*/ 	.short	0x0100
        /*00ee*/ 	.byte	0x08
	.zero		1


	//   ....[8]....
        /*00f0*/ 	.word	0x000002b0
        /*00f4*/ 	.word	0x000000ff
        /*00f8*/ 	.word	0x00000020
        /*00fc*/ 	.short	0x0100
        /*00fe*/ 	.byte	0x08
	.zero		1


	//   ....[9]....
        /*0100*/ 	.word	0x000002c0
        /*0104*/ 	.word	0x000000ff
        /*0108*/ 	.word	0x00000058
        /*010c*/ 	.short	0x0100
        /*010e*/ 	.byte	0x08
	.zero		1


	//   ....[10]....
        /*0110*/ 	.word	0x000002d0
        /*0114*/ 	.word	0x000000ff
        /*0118*/ 	.word	0x00000028
        /*011c*/ 	.short	0x0100
        /*011e*/ 	.byte	0x08
	.zero		1


	//   ....[11]....
        /*0120*/ 	.word	0x000002e0
        /*0124*/ 	.word	0x000000ff
        /*0128*/ 	.word	0x00000060
        /*012c*/ 	.short	0x0100
        /*012e*/ 	.byte	0x08
	.zero		1


	//   ....[12]....
        /*0130*/ 	.word	0x000002f0
        /*0134*/ 	.word	0x000000ff
        /*0138*/ 	.word	0x00000030
        /*013c*/ 	.short	0x0100
        /*013e*/ 	.byte	0x08
	.zero		1


	//   ....[13]....
        /*0140*/ 	.word	0x00000300
        /*0144*/ 	.word	0x000000ff
        /*0148*/ 	.word	0x00000068
        /*014c*/ 	.short	0x0100
        /*014e*/ 	.byte	0x08
	.zero		1


	//   ....[14]....
        /*0150*/ 	.word	0x00000580
        /*0154*/ 	.word	0x000000ff
        /*0158*/ 	.word	0x00000080
        /*015c*/ 	.short	0x0100
        /*015e*/ 	.byte	0x06
	.zero		1


	//   ....[15]....
        /*0160*/ 	.word	0x000005e0
        /*0164*/ 	.word	0x000000ff
        /*0168*/ 	.word	0x00000088
        /*016c*/ 	.short	0x0100
        /*016e*/ 	.byte	0x06
	.zero		1


	//   ....[16]....
        /*0170*/ 	.word	0x00001550
        /*0174*/ 	.word	0x000000ff
        /*0178*/ 	.word	0x00000000
        /*017c*/ 	.short	0x010a
        /*017e*/ 	.byte	0x06
	.zero		1


	//   ....[17]....
        /*0180*/ 	.word	0x00001590
        /*0184*/ 	.word	0x000000ff
        /*0188*/ 	.word	0x00000000
        /*018c*/ 	.short	0x010a
        /*018e*/ 	.byte	0x06
	.zero		1


	//   ....[18]....
        /*0190*/ 	.word	0x00001f60
        /*0194*/ 	.word	0x000000ff
        /*0198*/ 	.word	0x00000000
        /*019c*/ 	.short	0x010a
        /*019e*/ 	.byte	0x0c
	.zero		1


	//   ....[19]....
        /*01a0*/ 	.word	0x00001fa0
        /*01a4*/ 	.word	0x000000ff
        /*01a8*/ 	.word	0x00000000
        /*01ac*/ 	.short	0x010a
        /*01ae*/ 	.byte	0x0c
	.zero		1


	//   ....[20]....
        /*01b0*/ 	.word	0x00002670
        /*01b4*/ 	.word	0x000000ff
        /*01b8*/ 	.word	0x00000000
        /*01bc*/ 	.short	0x0101
        /*01be*/ 	.byte	0x08
	.zero		1


	//   ....[21]....
        /*01c0*/ 	.word	0x00002ce0
        /*01c4*/ 	.word	0x000000ff
        /*01c8*/ 	.word	0x00000000
        /*01cc*/ 	.short	0x0101
        /*01ce*/ 	.byte	0x06
	.zero		1


	//   ....[22]....
        /*01d0*/ 	.word	0x00008810
        /*01d4*/ 	.word	0x00000013
        /*01d8*/ 	.word	0x00000038
        /*01dc*/ 	.short	0x010a
        /*01de*/ 	.byte	0x3f
	.zero		1


	//   ....[23]....
        /*01e0*/ 	.word	0x00008bf0
        /*01e4*/ 	.word	0x00000008
        /*01e8*/ 	.word	0x00000088
        /*01ec*/ 	.short	0x0101
        /*01ee*/ 	.byte	0x3f
	.zero		1


	//   ....[24]....
        /*01f0*/ 	.word	0x000092e0
        /*01f4*/ 	.word	0x00000006
        /*01f8*/ 	.word	0x00000000
        /*01fc*/ 	.short	0x010a
        /*01fe*/ 	.byte	0x3f
	.zero		1


	//   ....[25]....
        /*0200*/ 	.word	0x00009360
        /*0204*/ 	.word	0x00000007
        /*0208*/ 	.word	0x00000000
        /*020c*/ 	.short	0x010a
        /*020e*/ 	.byte	0x3f
	.zero		1


	//   ....[26]....
        /*0210*/ 	.word	0x000093f0
        /*0214*/ 	.word	0x00000006
        /*0218*/ 	.word	0x00000000
        /*021c*/ 	.short	0x010a
        /*021e*/ 	.byte	0x3f
	.zero		1


	//   ....[27]....
        /*0220*/ 	.word	0x00009480
        /*0224*/ 	.word	0x00000009
        /*0228*/ 	.word	0x00000000
        /*022c*/ 	.short	0x010a
        /*022e*/ 	.byte	0x3f
	.zero		1


	//   ....[28]....
        /*0230*/ 	.word	0x00009510
        /*0234*/ 	.word	0x0000000a
        /*0238*/ 	.word	0x00000000
        /*023c*/ 	.short	0x010a
        /*023e*/ 	.byte	0x3f
	.zero		1


	//   ....[29]....
        /*0240*/ 	.word	0x000095a0
        /*0244*/ 	.word	0x0000000b
        /*0248*/ 	.word	0x00000000
        /*024c*/ 	.short	0x010a
        /*024e*/ 	.byte	0x3f
	.zero		1


	//   ....[30]....
        /*0250*/ 	.word	0x00009630
        /*0254*/ 	.word	0x00000003
        /*0258*/ 	.word	0x00000000
        /*025c*/ 	.short	0x010a
        /*025e*/ 	.byte	0x3f
	.zero		1


	//   ....[31]....
        /*0260*/ 	.word	0x000096a0
        /*0264*/ 	.word	0x0000000b
        /*0268*/ 	.word	0x00000000
        /*026c*/ 	.short	0x010a
        /*026e*/ 	.byte	0x3f
	.zero		1


	//   ....[32]....
        /*0270*/ 	.word	0x00009700
        /*0274*/ 	.word	0x0000000c
        /*0278*/ 	.word	0x00000000
        /*027c*/ 	.short	0x010a
        /*027e*/ 	.byte	0x3f
	.zero		1


	//   ....[33]....
        /*0280*/ 	.word	0x000097d0
        /*0284*/ 	.word	0x00000013
        /*0288*/ 	.word	0x00000038
        /*028c*/ 	.short	0x010a
        /*028e*/ 	.byte	0x3f
	.zero		1


	//   ....[34]....
        /*0290*/ 	.word	0x000098b0
        /*0294*/ 	.word	0x00000006
        /*0298*/ 	.word	0x00000000
        /*029c*/ 	.short	0x010a
        /*029e*/ 	.byte	0x3f
	.zero		1


	//   ....[35]....
        /*02a0*/ 	.word	0x00009900
        /*02a4*/ 	.word	0x00000007
        /*02a8*/ 	.word	0x00000000
        /*02ac*/ 	.short	0x010a
        /*02ae*/ 	.byte	0x3f
	.zero		1


	//   ....[36]....
        /*02b0*/ 	.word	0x00009950
        /*02b4*/ 	.word	0x00000006
        /*02b8*/ 	.word	0x00000000
        /*02bc*/ 	.short	0x010a
        /*02be*/ 	.byte	0x3f
	.zero		1


	//   ....[37]....
        /*02c0*/ 	.word	0x000099a0
        /*02c4*/ 	.word	0x00000009
        /*02c8*/ 	.word	0x00000000
        /*02cc*/ 	.short	0x010a
        /*02ce*/ 	.byte	0x3f
	.zero		1


	//   ....[38]....
        /*02d0*/ 	.word	0x000099f0
        /*02d4*/ 	.word	0x0000000a
        /*02d8*/ 	.word	0x00000000
        /*02dc*/ 	.short	0x010a
        /*02de*/ 	.byte	0x3f
	.zero		1


	//   ....[39]....
        /*02e0*/ 	.word	0x00009a40
        /*02e4*/ 	.word	0x0000000b
        /*02e8*/ 	.word	0x00000000
        /*02ec*/ 	.short	0x010a
        /*02ee*/ 	.byte	0x3f
	.zero		1


	//----- nvinfo : EIATTR_NUM_MBARRIERS
	.align		4
.L_28:
        /*02f0*/ 	.byte	0x03, 0x38
        /*02f2*/ 	.short	0x0010


	//----- nvinfo : EIATTR_EXIT_INSTR_OFFSETS
	.align		4
        /*02f4*/ 	.byte	0x04, 0x1c
        /*02f6*/ 	.short	(.L_30 - .L_29)


	//   ....[0]....
.L_29:
        /*02f8*/ 	.word	0x00000630


	//   ....[1]....
        /*02fc*/ 	.word	0x00000ef0


	//   ....[2]....
        /*0300*/ 	.word	0x00007e80


	//   ....[3]....
        /*0304*/ 	.word	0x000084b0


	//   ....[4]....
        /*0308*/ 	.word	0x00009680


	//----- nvinfo : EIATTR_MAX_THREADS
	.align		4
.L_30:
        /*030c*/ 	.byte	0x04, 0x05
        /*030e*/ 	.short	(.L_32 - .L_31)
.L_31:
        /*0310*/ 	.word	0x00000180
        /*0314*/ 	.word	0x00000001
        /*0318*/ 	.word	0x00000001


	//----- nvinfo : EIATTR_CRS_STACK_SIZE
	.align		4
.L_32:
        /*031c*/ 	.byte	0x04, 0x1e
        /*031e*/ 	.short	(.L_34 - .L_33)
.L_33:
        /*0320*/ 	.word	0x00000000


	//----- nvinfo : EIATTR_CBANK_PARAM_SIZE
	.align		4
.L_34:
        /*0324*/ 	.byte	0x03, 0x19
        /*0326*/ 	.short	0x0470


	//----- nvinfo : EIATTR_PARAM_CBANK
	.align		4
        /*0328*/ 	.byte	0x04, 0x0a
        /*032a*/ 	.short	(.L_36 - .L_35)
	.align		4
.L_35:
        /*032c*/ 	.word	index@(.nv.constant0._ZN7cutlass13device_kernelINS_4gemm6kernel13GemmUniversalIN4cute5tupleIJiiiiEEENS1_10collective13CollectiveMmaINS1_37MainloopSm90TmaGmmaWarpSpecializedFP8ILi7ENS5_IJNS4_1CILi1EEESB_SB_EEENS1_35KernelTmaWarpSpecializedCooperativeEEENS5_IJNSA_ILi256EEENSA_ILi64EEESG_EEENS_12float_e5m2_tENS5_IJlSB_lEEESI_SJ_NS4_8TiledMMAINS4_8MMA_AtomIJNS4_4SM904GMMA30MMA_64x64x32_F32E5M2E5M2_SS_TNILNSN_7ScaleInE1ELSP_1EEEEEENS4_6LayoutINS5_IJNSA_ILi2EEESB_SB_EEENS5_IJSB_NSA_ILi0EEESV_EEEEENS5_IJNS4_10UnderscoreESY_SY_EEEEENS4_13SM90_TMA_LOADENS4_14ComposedLayoutINS4_7SwizzleILi2ELi4ELi3EEENS4_18smem_ptr_flag_bitsILi8EEENSS_INS5_IJNSA_ILi8EEESG_EEENS5_IJSG_SB_EEEEEEEvNS4_8identityES11_S1B_vS1C_EENS_8epilogue10collective6detail29Sm90TmaWarpSpecializedAdapterINS1F_15DefaultEpilogueISI_SJ_SJ_NS1E_6thread17LinearCombinationISI_Li1EffLNS1J_9ScaleType4KindE0ELNS_15FloatRoundStyleE2ESI_EENS1_15EpilogueDefaultEEEEEvvEEEEvNT_6ParamsE)
        /*0330*/ 	.short	0x0210
        /*0332*/ 	.short	0x0470


	//----- nvinfo : EIATTR_SW_WAR
	.align		4
.L_36:
        /*0334*/ 	.byte	0x04, 0x36
        /*0336*/ 	.short	(.L_38 - .L_37)
.L_37:
        /*0338*/ 	.word	0x00000008
.L_38:


//--------------------- .nv.callgraph             --------------------------
	.section	.nv.callgraph,"",@"SHT_CUDA_CALLGRAPH"
	.align	4
	.sectionentsize	8
	.align		4
        /*0000*/ 	.word	0x00000000
	.align		4
        /*0004*/ 	.word	0xffffffff
	.align		4
        /*0008*/ 	.word	0x00000000
	.align		4
        /*000c*/ 	.word	0xfffffffe
	.align		4
        /*0010*/ 	.word	0x00000000
	.align		4
        /*0014*/ 	.word	0xfffffffd
	.align		4
        /*0018*/ 	.word	0x00000000
	.align		4
        /*001c*/ 	.word	0xfffffffc


//--------------------- .nv.constant4             --------------------------
	.section	.nv.constant4,"a",@progbits
	.align	8
	.align		8
.nv.constant4:
        /*0000*/ 	.dword	_ZN40_INTERNAL_984e6381_4_k_cu_2cd64eeb_227294cuda3std3__45__cpo5beginE
	.align		8
        /*0008*/ 	.dword	_ZN40_INTERNAL_984e6381_4_k_cu_2cd64eeb_227294cuda3std3__45__cpo3endE
	.align		8
        /*0010*/ 	.dword	_ZN40_INTERNAL_984e6381_4_k_cu_2cd64eeb_227294cuda3std3__45__cpo6cbeginE
	.align		8
        /*0018*/ 	.dword	_ZN40_INTERNAL_984e6381_4_k_cu_2cd64eeb_227294cuda3std3__45__cpo4cendE
	.align		8
        /*0020*/ 	.dword	_ZN40_INTERNAL_984e6381_4_k_cu_2cd64eeb_227294cuda3std3__442_GLOBAL__N__984e6381_4_k_cu_2cd64eeb_227296ignoreE
	.align		8
        /*0028*/ 	.dword	_ZN40_INTERNAL_984e6381_4_k_cu_2cd64eeb_227294cuda3std3__419piecewise_constructE
	.align		8
        /*0030*/ 	.dword	_ZN40_INTERNAL_984e6381_4_k_cu_2cd64eeb_227294cuda3std3__48in_placeE
	.align		8
        /*0038*/ 	.dword	_ZN40_INTERNAL_984e6381_4_k_cu_2cd64eeb_227294cuda3std6ranges3__45__cpo4swapE
	.align		8
        /*0040*/ 	.dword	_ZN40_INTERNAL_984e6381_4_k_cu_2cd64eeb_227294cuda3std6ranges3__45__cpo9iter_moveE
	.align		8
        /*0048*/ 	.dword	_ZN40_INTERNAL_984e6381_4_k_cu_2cd64eeb_227294cute7productE
	.align		8
        /*0050*/ 	.dword	_ZN40_INTERNAL_984e6381_4_k_cu_2cd64eeb_227294cute1_E


//--------------------- .text._ZN7cutlass13device_kernelINS_4gemm6kernel13GemmUniversalIN4cute5tupleIJiiiiEEENS1_10collective13CollectiveMmaINS1_37MainloopSm90TmaGmmaWarpSpecializedFP8ILi7ENS5_IJNS4_1CILi1EEESB_SB_EEENS1_35KernelTmaWarpSpecializedCooperativeEEENS5_IJNSA_ILi256EEENSA_ILi64EEESG_EEENS_12float_e5m2_tENS5_IJlSB_lEEESI_SJ_NS4_8TiledMMAINS4_8MMA_AtomIJNS4_4SM904GMMA30MMA_64x64x32_F32E5M2E5M2_SS_TNILNSN_7ScaleInE1ELSP_1EEEEEENS4_6LayoutINS5_IJNSA_ILi2EEESB_SB_EEENS5_IJSB_NSA_ILi0EEESV_EEEEENS5_IJNS4_10UnderscoreESY_SY_EEEEENS4_13SM90_TMA_LOADENS4_14ComposedLayoutINS4_7SwizzleILi2ELi4ELi3EEENS4_18smem_ptr_flag_bitsILi8EEENSS_INS5_IJNSA_ILi8EEESG_EEENS5_IJSG_SB_EEEEEEEvNS4_8identityES11_S1B_vS1C_EENS_8epilogue10collective6detail29Sm90TmaWarpSpecializedAdapterINS1F_15DefaultEpilogueISI_SJ_SJ_NS1E_6thread17LinearCombinationISI_Li1EffLNS1J_9ScaleType4KindE0ELNS_15FloatRoundStyleE2ESI_EENS1_15EpilogueDefaultEEEEEvvEEEEvNT_6ParamsE --------------------------
	.section	.text._ZN7cutlass13device_kernelINS_4gemm6kernel13GemmUniversalIN4cute5tupleIJiiiiEEENS1_10collective13CollectiveMmaINS1_37MainloopSm90TmaGmmaWarpSpecializedFP8ILi7ENS5_IJNS4_1CILi1EEESB_SB_EEENS1_35KernelTmaWarpSpecializedCooperativeEEENS5_IJNSA_ILi256EEENSA_ILi64EEESG_EEENS_12float_e5m2_tENS5_IJlSB_lEEESI_SJ_NS4_8TiledMMAINS4_8MMA_AtomIJNS4_4SM904GMMA30MMA_64x64x32_F32E5M2E5M2_SS_TNILNSN_7ScaleInE1ELSP_1EEEEEENS4_6LayoutINS5_IJNSA_ILi2EEESB_SB_EEENS5_IJSB_NSA_ILi0EEESV_EEEEENS5_IJNS4_10UnderscoreESY_SY_EEEEENS4_13SM90_TMA_LOADENS4_14ComposedLayoutINS4_7SwizzleILi2ELi4ELi3EEENS4_18smem_ptr_flag_bitsILi8EEENSS_INS5_IJNSA_ILi8EEESG_EEENS5_IJSG_SB_EEEEEEEvNS4_8identityES11_S1B_vS1C_EENS_8epilogue10collective6detail29Sm90TmaWarpSpecializedAdapterINS1F_15DefaultEpilogueISI_SJ_SJ_NS1E_6thread17LinearCombinationISI_Li1EffLNS1J_9ScaleType4KindE0ELNS_15FloatRoundStyleE2ESI_EENS1_15EpilogueDefaultEEEEEvvEEEEvNT_6ParamsE,"ax",@progbits
	.align	128
.text._ZN7cutlass13device_kernelINS_4gemm6kernel13GemmUniversalIN4cute5tupleIJiiiiEEENS1_10collective13CollectiveMmaINS1_37MainloopSm90TmaGmmaWarpSpecializedFP8ILi7ENS5_IJNS4_1CILi1EEESB_SB_EEENS1_35KernelTmaWarpSpecializedCooperativeEEENS5_IJNSA_ILi256EEENSA_ILi64EEESG_EEENS_12float_e5m2_tENS5_IJlSB_lEEESI_SJ_NS4_8TiledMMAINS4_8MMA_AtomIJNS4_4SM904GMMA30MMA_64x64x32_F32E5M2E5M2_SS_TNILNSN_7ScaleInE1ELSP_1EEEEEENS4_6LayoutINS5_IJNSA_ILi2EEESB_SB_EEENS5_IJSB_NSA_ILi0EEESV_EEEEENS5_IJNS4_10UnderscoreESY_SY_EEEEENS4_13SM90_TMA_LOADENS4_14ComposedLayoutINS4_7SwizzleILi2ELi4ELi3EEENS4_18smem_ptr_flag_bitsILi8EEENSS_INS5_IJNSA_ILi8EEESG_EEENS5_IJSG_SB_EEEEEEEvNS4_8identityES11_S1B_vS1C_EENS_8epilogue10collective6detail29Sm90TmaWarpSpecializedAdapterINS1F_15DefaultEpilogueISI_SJ_SJ_NS1E_6thread17LinearCombinationISI_Li1EffLNS1J_9ScaleType4KindE0ELNS_15FloatRoundStyleE2ESI_EENS1_15EpilogueDefaultEEEEEvvEEEEvNT_6ParamsE:
        .type           _ZN7cutlass13device_kernelINS_4gemm6kernel13GemmUniversalIN4cute5tupleIJiiiiEEENS1_10collective13CollectiveMmaINS1_37MainloopSm90TmaGmmaWarpSpecializedFP8ILi7ENS5_IJNS4_1CILi1EEESB_SB_EEENS1_35KernelTmaWarpSpecializedCooperativeEEENS5_IJNSA_ILi256EEENSA_ILi64EEESG_EEENS_12float_e5m2_tENS5_IJlSB_lEEESI_SJ_NS4_8TiledMMAINS4_8MMA_AtomIJNS4_4SM904GMMA30MMA_64x64x32_F32E5M2E5M2_SS_TNILNSN_7ScaleInE1ELSP_1EEEEEENS4_6LayoutINS5_IJNSA_ILi2EEESB_SB_EEENS5_IJSB_NSA_ILi0EEESV_EEEEENS5_IJNS4_10UnderscoreESY_SY_EEEEENS4_13SM90_TMA_LOADENS4_14ComposedLayoutINS4_7SwizzleILi2ELi4ELi3EEENS4_18smem_ptr_flag_bitsILi8EEENSS_INS5_IJNSA_ILi8EEESG_EEENS5_IJSG_SB_EEEEEEEvNS4_8identityES11_S1B_vS1C_EENS_8epilogue10collective6detail29Sm90TmaWarpSpecializedAdapterINS1F_15DefaultEpilogueISI_SJ_SJ_NS1E_6thread17LinearCombinationISI_Li1EffLNS1J_9ScaleType4KindE0ELNS_15FloatRoundStyleE2ESI_EENS1_15EpilogueDefaultEEEEEvvEEEEvNT_6ParamsE,@function
        .size           _ZN7cutlass13device_kernelINS_4gemm6kernel13GemmUniversalIN4cute5tupleIJiiiiEEENS1_10collective13CollectiveMmaINS1_37MainloopSm90TmaGmmaWarpSpecializedFP8ILi7ENS5_IJNS4_1CILi1EEESB_SB_EEENS1_35KernelTmaWarpSpecializedCooperativeEEENS5_IJNSA_ILi256EEENSA_ILi64EEESG_EEENS_12float_e5m2_tENS5_IJlSB_lEEESI_SJ_NS4_8TiledMMAINS4_8MMA_AtomIJNS4_4SM904GMMA30MMA_64x64x32_F32E5M2E5M2_SS_TNILNSN_7ScaleInE1ELSP_1EEEEEENS4_6LayoutINS5_IJNSA_ILi2EEESB_SB_EEENS5_IJSB_NSA_ILi0EEESV_EEEEENS5_IJNS4_10UnderscoreESY_SY_EEEEENS4_13SM90_TMA_LOADENS4_14ComposedLayoutINS4_7SwizzleILi2ELi4ELi3EEENS4_18smem_ptr_flag_bitsILi8EEENSS_INS5_IJNSA_ILi8EEESG_EEENS5_IJSG_SB_EEEEEEEvNS4_8identityES11_S1B_vS1C_EENS_8epilogue10collective6detail29Sm90TmaWarpSpecializedAdapterINS1F_15DefaultEpilogueISI_SJ_SJ_NS1E_6thread17LinearCombinationISI_Li1EffLNS1J_9ScaleType4KindE0ELNS_15FloatRoundStyleE2ESI_EENS1_15EpilogueDefaultEEEEEvvEEEEvNT_6ParamsE,(.L_x_207 - _ZN7cutlass13device_kernelINS_4gemm6kernel13GemmUniversalIN4cute5tupleIJiiiiEEENS1_10collective13CollectiveMmaINS1_37MainloopSm90TmaGmmaWarpSpecializedFP8ILi7ENS5_IJNS4_1CILi1EEESB_SB_EEENS1_35KernelTmaWarpSpecializedCooperativeEEENS5_IJNSA_ILi256EEENSA_ILi64EEESG_EEENS_12float_e5m2_tENS5_IJlSB_lEEESI_SJ_NS4_8TiledMMAINS4_8MMA_AtomIJNS4_4SM904GMMA30MMA_64x64x32_F32E5M2E5M2_SS_TNILNSN_7ScaleInE1ELSP_1EEEEEENS4_6LayoutINS5_IJNSA_ILi2EEESB_SB_EEENS5_IJSB_NSA_ILi0EEESV_EEEEENS5_IJNS4_10UnderscoreESY_SY_EEEEENS4_13SM90_TMA_LOADENS4_14ComposedLayoutINS4_7SwizzleILi2ELi4ELi3EEENS4_18smem_ptr_flag_bitsILi8EEENSS_INS5_IJNSA_ILi8EEESG_EEENS5_IJSG_SB_EEEEEEEvNS4_8identityES11_S1B_vS1C_EENS_8epilogue10collective6detail29Sm90TmaWarpSpecializedAdapterINS1F_15DefaultEpilogueISI_SJ_SJ_NS1E_6thread17LinearCombinationISI_Li1EffLNS1J_9ScaleType4KindE0ELNS_15FloatRoundStyleE2ESI_EENS1_15EpilogueDefaultEEEEEvvEEEEvNT_6ParamsE)
        .other          _ZN7cutlass13device_kernelINS_4gemm6kernel13GemmUniversalIN4cute5tupleIJiiiiEEENS1_10collective13CollectiveMmaINS1_37MainloopSm90TmaGmmaWarpSpecializedFP8ILi7ENS5_IJNS4_1CILi1EEESB_SB_EEENS1_35KernelTmaWarpSpecializedCooperativeEEENS5_IJNSA_ILi256EEENSA_ILi64EEESG_EEENS_12float_e5m2_tENS5_IJlSB_lEEESI_SJ_NS4_8TiledMMAINS4_8MMA_AtomIJNS4_4SM904GMMA30MMA_64x64x32_F32E5M2E5M2_SS_TNILNSN_7ScaleInE1ELSP_1EEEEEENS4_6LayoutINS5_IJNSA_ILi2EEESB_SB_EEENS5_IJSB_NSA_ILi0EEESV_EEEEENS5_IJNS4_10UnderscoreESY_SY_EEEEENS4_13SM90_TMA_LOADENS4_14ComposedLayoutINS4_7SwizzleILi2ELi4ELi3EEENS4_18smem_ptr_flag_bitsILi8EEENSS_INS5_IJNSA_ILi8EEESG_EEENS5_IJSG_SB_EEEEEEEvNS4_8identityES11_S1B_vS1C_EENS_8epilogue10collective6detail29Sm90TmaWarpSpecializedAdapterINS1F_15DefaultEpilogueISI_SJ_SJ_NS1E_6thread17LinearCombinationISI_Li1EffLNS1J_9ScaleType4KindE0ELNS_15FloatRoundStyleE2ESI_EENS1_15EpilogueDefaultEEEEEvvEEEEvNT_6ParamsE,@"STO_CUDA_ENTRY STV_DEFAULT"
_ZN7cutlass13device_kernelINS_4gemm6kernel13GemmUniversalIN4cute5tupleIJiiiiEEENS1_10collective13CollectiveMmaINS1_37MainloopSm90TmaGmmaWarpSpecializedFP8ILi7ENS5_IJNS4_1CILi1EEESB_SB_EEENS1_35KernelTmaWarpSpecializedCooperativeEEENS5_IJNSA_ILi256EEENSA_ILi64EEESG_EEENS_12float_e5m2_tENS5_IJlSB_lEEESI_SJ_NS4_8TiledMMAINS4_8MMA_AtomIJNS4_4SM904GMMA30MMA_64x64x32_F32E5M2E5M2_SS_TNILNSN_7ScaleInE1ELSP_1EEEEEENS4_6LayoutINS5_IJNSA_ILi2EEESB_SB_EEENS5_IJSB_NSA_ILi0EEESV_EEEEENS5_IJNS4_10UnderscoreESY_SY_EEEEENS4_13SM90_TMA_LOADENS4_14ComposedLayoutINS4_7SwizzleILi2ELi4ELi3EEENS4_18smem_ptr_flag_bitsILi8EEENSS_INS5_IJNSA_ILi8EEESG_EEENS5_IJSG_SB_EEEEEEEvNS4_8identityES11_S1B_vS1C_EENS_8epilogue10collective6detail29Sm90TmaWarpSpecializedAdapterINS1F_15DefaultEpilogueISI_SJ_SJ_NS1E_6thread17LinearCombinationISI_Li1EffLNS1J_9ScaleType4KindE0ELNS_15FloatRoundStyleE2ESI_EENS1_15EpilogueDefaultEEEEEvvEEEEvNT_6ParamsE:
[----:B------:R-:W-:Y:S01]  /*0000*/  LDC R1, c[0x0][0x28] ;  /* 0x00000a00ff017b82 */ /* 0x000fe20000000800 */
[----:B------:R-:W0:Y:S01]  /*0010*/  S2R R0, SR_TID.X ;  /* 0x0000000000007919 */ /* 0x000e220000002100 */
[----:B------:R-:W-:Y:S01]  /*0020*/  ELECT P0, URZ, PT ;  /* 0x00000000003f782f */ /* 0x000fe20003800000 */
[----:B------:R-:W-:Y:S01]  /*0030*/  BSSY B0, `(.L_x_0) ;  /* 0x000000f000007945 */ /* 0x000fe20003800000 */
[--C-:B0-----:R-:W-:Y:S02]  /*0040*/  SHF.R.U32.HI R2, RZ, 0x5, R0.reuse ;  /* 0x00000005ff027819 */ /* 0x101fe40000011600 */
[----:B------:R-:W-:-:S03]  /*0050*/  SHF.R.U32.HI R3, RZ, 0x7, R0 ;  /* 0x00000007ff037819 */ /* 0x000fc60000011600 */
[----:B------:R-:W0:Y:S04]  /*0060*/  SHFL.IDX PT, R5, R2, RZ, 0x1f ;  /* 0x00001fff02057589 */ /* 0x000e2800000e0000 */
[----:B------:R1:W2:Y:S01]  /*0070*/  SHFL.IDX PT, R6, R3, RZ, 0x1f ;  /* 0x00001fff03067589 */ /* 0x0002a200000e0000 */
[----:B0-----:R-:W-:-:S13]  /*0080*/  ISETP.NE.OR P0, PT, R5, RZ, !P0 ;  /* 0x000000ff0500720c */ /* 0x001fda0004705670 */
[----:B-12---:R-:W-:Y:S05]  /*0090*/  @P0 BRA `(.L_x_1) ;  /* 0x0000000000200947 */ /* 0x006fea0003800000 */
[----:B------:R-:W-:Y:S02]  /*00a0*/  ULDC.64 UR4, c[0x0][0x198] ;  /* 0x0000660000047ab9 */ /* 0x000fe40000000a00 */
[----:B------:R-:W-:Y:S02]  /*00b0*/  UIADD3 UR6, UP0, UR4, 0xf0, URZ ;  /* 0x000000f004067890 */ /* 0x000fe4000ff1e03f */
[----:B------:R-:W-:Y:S02]  /*00c0*/  UIADD3 UR4, UP1, UR4, 0x1f0, URZ ;  /* 0x000001f004047890 */ /* 0x000fe4000ff3e03f */
[----:B------:R-:W-:Y:S02]  /*00d0*/  UIADD3.X UR7, URZ, UR5, URZ, UP0, !UPT ;  /* 0x000000053f077290 */ /* 0x000fe400087fe43f */
[----:B------:R-:W-:-:S07]  /*00e0*/  UIADD3.X UR5, URZ, UR5, URZ, UP1, !UPT ;  /* 0x000000053f057290 */ /* 0x000fce0008ffe43f */
[----:B------:R0:W-:Y:S02]  /*00f0*/  UTMACCTL.PF [UR6] ;  /* 0x00000000060079b9 */ /* 0x0001e40008040000 */
[----:B------:R0:W-:Y:S02]  /*0100*/  UTMACCTL.PF [UR4] ;  /* 0x00000000040079b9 */ /* 0x0001e40008040000 */
[----:B0-----:R-:W-:Y:S01]  /*0110*/  NOP ;  /* 0x0000000000007918 */ /* 0x001fe20000000000 */
.L_x_1:
[----:B------:R-:W-:Y:S05]  /*0120*/  BSYNC B0 ;  /* 0x0000000000007941 */ /* 0x000fea0003800000 */
.L_x_0:
[----:B------:R-:W0:Y:S02]  /*0130*/  SHFL.IDX PT, R3, R2, RZ, 0x1f ;  /* 0x00001fff02037589 */ /* 0x000e2400000e0000 */
[----:B0-----:R-:W-:-:S13]  /*0140*/  ISETP.NE.AND P0, PT, R3, RZ, PT ;  /* 0x000000ff0300720c */ /* 0x001fda0003f05270 */
[----:B------:R-:W-:Y:S05]  /*0150*/  @P0 BRA `(.L_x_2) ;  /* 0x0000000000700947 */ /* 0x000fea0003800000 */
[----:B------:R-:W0:Y:S01]  /*0160*/  S2UR UR8, SR_CgaCtaId ;  /* 0x00000000000879c3 */ /* 0x000e220000008800 */
[----:B------:R-:W-:Y:S01]  /*0170*/  UMOV UR4, 0x400 ;  /* 0x0000040000047882 */ /* 0x000fe20000000000 */
[----:B------:R-:W-:Y:S01]  /*0180*/  UMOV UR5, 0x1 ;  /* 0x0000000100057882 */ /* 0x000fe20000000000 */
[----:B------:R-:W-:Y:S01]  /*0190*/  UMOV UR6, 0x100 ;  /* 0x0000010000067882 */ /* 0x000fe20000000000 */
[----:B------:R-:W-:Y:S01]  /*01a0*/  ELECT P0, URZ, PT ;  /* 0x00000000003f782f */ /* 0x000fe20003800000 */
[----:B------:R-:W-:-:S04]  /*01b0*/  UIADD3 UR6, -UR6, 0x100000, URZ ;  /* 0x0010000006067890 */ /* 0x000fc8000fffe13f */
[----:B------:R-:W-:Y:S02]  /*01c0*/  USHF.L.U32 UR7, UR6, 0xb, URZ ;  /* 0x0000000b06077899 */ /* 0x000fe4000800063f */
[----:B------:R-:W-:Y:S02]  /*01d0*/  USHF.L.U32 UR6, UR6, 0x1, URZ ;  /* 0x0000000106067899 */ /* 0x000fe4000800063f */
[----:B0-----:R-:W-:Y:S02]  /*01e0*/  ULEA UR8, UR8, UR4, 0x18 ;  /* 0x0000000408087291 */ /* 0x001fe4000f8ec03f */
[----:B------:R-:W-:-:S04]  /*01f0*/  UIADD3 UR4, -UR5, 0x100000, URZ ;  /* 0x0010000005047890 */ /* 0x000fc8000fffe13f */
[----:B------:R-:W-:Y:S02]  /*0200*/  USHF.L.U32 UR5, UR4, 0xb, URZ ;  /* 0x0000000b04057899 */ /* 0x000fe4000800063f */
[----:B------:R-:W-:Y:S01]  /*0210*/  USHF.L.U32 UR4, UR4, 0x1, URZ ;  /* 0x0000000104047899 */ /* 0x000fe2000800063f */
[----:B------:R-:W0:Y:S11]  /*0220*/  FENCE.VIEW.ASYNC.S ;  /* 0x00000000000073c6 */ /* 0x000e360000000000 */
[----:B0-----:R0:W1:Y:S01]  /*0230*/  SYNCS.EXCH.64 URZ, [UR8], UR4 ;  /* 0x00000004083f75b2 */ /* 0x0010620008000100 */
[----:B------:R0:W2:Y:S01]  /*0240*/  SYNCS.EXCH.64 URZ, [UR8+0x38], UR6 ;  /* 0x00003806083f75b2 */ /* 0x0000a20008000100 */
[----:B------:R0:W3:Y:S01]  /*0250*/  SYNCS.EXCH.64 URZ, [UR8+0x8], UR4 ;  /* 0x00000804083f75b2 */ /* 0x0000e20008000100 */
[----:B------:R0:W4:Y:S01]  /*0260*/  SYNCS.EXCH.64 URZ, [UR8+0x40], UR6 ;  /* 0x00004006083f75b2 */ /* 0x0001220008000100 */
[----:B------:R0:W0:Y:S01]  /*0270*/  SYNCS.EXCH.64 URZ, [UR8+0x10], UR4 ;  /* 0x00001004083f75b2 */ /* 0x0000220008000100 */
        /* <DEDUP_REMOVED lines=9> */
[----:B------:R-:W-:Y:S01]  /*0310*/  NOP ;  /* 0x0000000000007918 */ /* 0x000fe20000000000 */
.L_x_2:
[----:B------:R-:W5:Y:S01]  /*0320*/  SHFL.IDX PT, R2, R2, RZ, 0x1f ;  /* 0x00001fff02027589 */ /* 0x000f6200000e0000 */
[----:B------:R-:W1:Y:S01]  /*0330*/  LDC R3, c[0x0][0x65c] ;  /* 0x00019700ff037b82 */ /* 0x000e620000000800 */
[----:B------:R-:W-:Y:S02]  /*0340*/  ELECT P0, URZ, PT ;  /* 0x00000000003f782f */ /* 0x000fe40003800000 */
[----:B------:R-:W-:Y:S01]  /*0350*/  SHF.R.S32.HI R4, RZ, 0x1f, R5 ;  /* 0x0000001fff047819 */ /* 0x000fe20000011405 */
[----:B------:R-:W2:Y:S01]  /*0360*/  S2R R10, SR_CTAID.Y ;  /* 0x00000000000a7919 */ /* 0x000ea20000002600 */
[----:B0-----:R-:W-:Y:S01]  /*0370*/  UMOV UR4, 0x20 ;  /* 0x0000002000047882 */ /* 0x001fe20000000000 */
[C---:B------:R-:W-:Y:S01]  /*0380*/  ISETP.NE.AND P2, PT, R6.reuse, RZ, PT ;  /* 0x000000ff0600720c */ /* 0x040fe20003f45270 */
[----:B------:R-:W-:Y:S01]  /*0390*/  VIADD R11, R6, 0xffffffff ;  /* 0xffffffff060b7836 */ /* 0x000fe20000000000 */
[----:B------:R-:W0:Y:S01]  /*03a0*/  S2R R8, SR_CTAID.X ;  /* 0x0000000000087919 */ /* 0x000e220000002500 */
[----:B------:R-:W-:Y:S01]  /*03b0*/  LEA.HI R4, R4, R5, RZ, 0x2 ;  /* 0x0000000504047211 */ /* 0x000fe200078f10ff */
[----:B------:R-:W-:Y:S01]  /*03c0*/  NOP ;  /* 0x0000000000007918 */ /* 0x000fe20000000000 */
[----:B------:R-:W-:Y:S01]  /*03d0*/  NOP ;  /* 0x0000000000007918 */ /* 0x000fe20000000000 */
[----:B------:R-:W-:-:S02]  /*03e0*/  ISETP.GE.U32.AND P1, PT, R11, 0x2, PT ;  /* 0x000000020b00780c */ /* 0x000fc40003f26070 */
[----:B------:R-:W-:-:S05]  /*03f0*/  LOP3.LUT R4, R4, 0xfffffffc, RZ, 0xc0, !PT ;  /* 0xfffffffc04047812 */ /* 0x000fca00078ec0ff */
[----:B------:R-:W-:Y:S01]  /*0400*/  IMAD.IADD R5, R5, 0x1, -R4 ;  /* 0x0000000105057824 */ /* 0x000fe200078e0a04 */
[----:B-----5:R-:W-:Y:S02]  /*0410*/  ISETP.NE.OR P0, PT, R2, RZ, !P0 ;  /* 0x000000ff0200720c */ /* 0x020fe40004705670 */
[----:B-1----:R-:W-:-:S11]  /*0420*/  ISETP.NE.AND P3, PT, R3, 0x1, PT ;  /* 0x000000010300780c */ /* 0x002fd60003f65270 */
[----:B------:R-:W-:Y:S01]  /*0430*/  VOTEU.ALL UP0, P0 ;  /* 0x00000000003f7886 */ /* 0x000fe20000000000 */
[----:B------:R-:W-:Y:S01]  /*0440*/  VOTEU.ALL UP1, P0 ;  /* 0x00000000003f7886 */ /* 0x000fe20000020000 */
[----:B------:R-:W0:Y:S01]  /*0450*/  @P3 LDC R9, c[0x0][0x10] ;  /* 0x00000400ff093b82 */ /* 0x000e220000000800 */
[----:B--2---:R-:W-:Y:S02]  /*0460*/  @P3 IMAD.MOV.U32 R2, RZ, RZ, R10 ;  /* 0x000000ffff023224 */ /* 0x004fe400078e000a */
[----:B------:R-:W-:Y:S01]  /*0470*/  @!UP0 UMOV UR6, 0x400 ;  /* 0x0000040000068882 */ /* 0x000fe20000000000 */
[----:B------:R-:W-:-:S04]  /*0480*/  @!UP0 UIADD3 UR4, -UR4, 0x100000, URZ ;  /* 0x0010000004048890 */ /* 0x000fc8000fffe13f */
[----:B------:R-:W-:Y:S02]  /*0490*/  @!UP0 USHF.L.U32 UR5, UR4, 0xb, URZ ;  /* 0x0000000b04058899 */ /* 0x000fe4000800063f */
[----:B------:R-:W-:Y:S01]  /*04a0*/  @!UP0 USHF.L.U32 UR4, UR4, 0x1, URZ ;  /* 0x0000000104048899 */ /* 0x000fe2000800063f */
[----:B------:R-:W-:Y:S02]  /*04b0*/  @P3 IMAD.MOV.U32 R3, RZ, RZ, RZ ;  /* 0x000000ffff033224 */ /* 0x000fe400078e00ff */
[----:B------:R-:W-:Y:S01]  /*04c0*/  @P3 IMAD.MOV.U32 R13, RZ, RZ, RZ ;  /* 0x000000ffff0d3224 */ /* 0x000fe200078e00ff */
[----:B------:R-:W1:Y:S08]  /*04d0*/  @!UP0 S2UR UR7, SR_CgaCtaId ;  /* 0x00000000000789c3 */ /* 0x000e700000008800 */
[----:B------:R-:W2:Y:S01]  /*04e0*/  @!P3 LDC R7, c[0x0][0xc] ;  /* 0x00000300ff07bb82 */ /* 0x000ea20000000800 */
[----:B0-----:R-:W-:-:S04]  /*04f0*/  @P3 IMAD.WIDE.U32 R2, R8, R9, R2 ;  /* 0x0000000908023225 */ /* 0x001fc800078e0002 */
[----:B------:R-:W-:Y:S02]  /*0500*/  IMAD.MOV.U32 R9, RZ, RZ, RZ ;  /* 0x000000ffff097224 */ /* 0x000fe400078e00ff */
[----:B------:R-:W-:Y:S01]  /*0510*/  @P3 IMAD.IADD R3, R3, 0x1, R13 ;  /* 0x0000000103033824 */ /* 0x000fe200078e020d */
[----:B-1----:R-:W-:Y:S01]  /*0520*/  @!UP0 ULEA UR6, UR7, UR6, 0x18 ;  /* 0x0000000607068291 */ /* 0x002fe2000f8ec03f */
[----:B------:R-:W-:Y:S01]  /*0530*/  VOTEU.ALL UP0, P0 ;  /* 0x00000000003f7886 */ /* 0x000fe20000000000 */
[----:B------:R-:W-:-:S04]  /*0540*/  ISETP.NE.AND P0, PT, R5, 0x3, PT ;  /* 0x000000030500780c */ /* 0x000fc80003f05270 */
[----:B------:R-:W-:-:S04]  /*0550*/  ISETP.EQ.OR P0, PT, R5, RZ, !P0 ;  /* 0x000000ff0500720c */ /* 0x000fc80004702670 */
[----:B------:R-:W-:Y:S01]  /*0560*/  ISETP.EQ.AND P0, PT, R6, RZ, P0 ;  /* 0x000000ff0600720c */ /* 0x000fe20000702270 */
[----:B------:R-:W0:Y:S02]  /*0570*/  FENCE.VIEW.ASYNC.S ;  /* 0x00000000000073c6 */ /* 0x000e240000000000 */
[----:B0-----:R0:W3:Y:S01]  /*0580*/  @!UP0 SYNCS.EXCH.64 URZ, [UR6+0x80], UR4 ;  /* 0x00008004063f85b2 */ /* 0x0010e20008000100 */
[----:B--2---:R-:W-:Y:S01]  /*0590*/  @!P3 IMAD.WIDE.U32 R6, R7, R10, R8 ;  /* 0x0000000a0706b225 */ /* 0x004fe200078e0008 */
[----:B------:R-:W-:-:S03]  /*05a0*/  SEL R4, RZ, 0x1, !P0 ;  /* 0x00000001ff047807 */ /* 0x000fc60004000000 */
[----:B------:R-:W-:Y:S02]  /*05b0*/  @!P3 IMAD.MOV.U32 R2, RZ, RZ, R6 ;  /* 0x000000ffff02b224 */ /* 0x000fe400078e0006 */
[----:B------:R-:W-:Y:S01]  /*05c0*/  @!P3 IMAD.MOV.U32 R3, RZ, RZ, R7 ;  /* 0x000000ffff03b224 */ /* 0x000fe200078e0007 */
[----:B------:R-:W-:Y:S01]  /*05d0*/  SEL R4, R4, 0x2, P1 ;  /* 0x0000000204047807 */ /* 0x000fe20000800000 */
[----:B------:R0:W3:Y:S01]  /*05e0*/  @!UP1 SYNCS.EXCH.64 URZ, [UR6+0x88], UR4 ;  /* 0x00008804063f95b2 */ /* 0x0000e20008000100 */
[----:B------:R-:W-:Y:S01]  /*05f0*/  NOP ;  /* 0x0000000000007918 */ /* 0x000fe20000000000 */
[----:B---34-:R-:W-:Y:S06]  /*0600*/  BAR.SYNC.DEFER_BLOCKING 0x0 ;  /* 0x0000000000007b1d */ /* 0x018fec0000010000 */
[----:B------:R-:W-:Y:S05]  /*0610*/  @!P2 BRA `(.L_x_3) ;  /* 0x00000078001ca947 */ /* 0x000fea0003800000 */
[----:B------:R-:W-:-:S13]  /*0620*/  ISETP.GT.U32.AND P0, PT, R11, 0x1, PT ;  /* 0x000000010b00780c */ /* 0x000fda0003f04070 */
[----:B0-----:R-:W-:Y:S05]  /*0630*/  @P0 EXIT ;  /* 0x000000000000094d */ /* 0x001fea0003800000 */
[----:B------:R-:W-:Y:S01]  /*0640*/  ULDC.64 UR4, c[0x0][0x650] ;  /* 0x0001940000047ab9 */ /* 0x000fe20000000a00 */
[----:B------:R-:W-:Y:S01]  /*0650*/  PRMT R12, RZ, 0x7610, R12 ;  /* 0x00007610ff0c7816 */ /* 0x000fe2000000000c */
[----:B------:R-:W-:Y:S01]  /*0660*/  IMAD.MOV.U32 R6, RZ, RZ, -0x1 ;  /* 0xffffffffff067424 */ /* 0x000fe200078e00ff */
[----:B------:R-:W-:Y:S01]  /*0670*/  ISETP.GE.U32.AND P0, PT, R2, UR4, PT ;  /* 0x0000000402007c0c */ /* 0x000fe2000bf06070 */
[----:B------:R-:W-:Y:S02]  /*0680*/  IMAD.MOV.U32 R7, RZ, RZ, -0x1 ;  /* 0xffffffffff077424 */ /* 0x000fe400078e00ff */
[----:B------:R-:W-:Y:S01]  /*0690*/  IMAD.MOV.U32 R5, RZ, RZ, -0x1 ;  /* 0xffffffffff057424 */ /* 0x000fe200078e00ff */
[----:B------:R-:W-:-:S13]  /*06a0*/  ISETP.GE.U32.AND.EX P0, PT, R3, UR5, PT, P0 ;  /* 0x0000000503007c0c */ /* 0x000fda000bf06100 */
[----:B------:R-:W-:Y:S05]  /*06b0*/  @P0 BRA `(.L_x_4) ;  /* 0x00000004005c0947 */ /* 0x000fea0003800000 */
[----:B------:R-:W0:Y:S01]  /*06c0*/  LDC.64 R16, c[0x0][0x628] ;  /* 0x00018a00ff107b82 */ /* 0x000e220000000a00 */
[----:B------:R-:W-:Y:S02]  /*06d0*/  IMAD.MOV.U32 R6, RZ, RZ, R2 ;  /* 0x000000ffff067224 */ /* 0x000fe400078e0002 */
[----:B------:R-:W-:-:S05]  /*06e0*/  IMAD.MOV.U32 R7, RZ, RZ, R3 ;  /* 0x000000ffff077224 */ /* 0x000fca00078e0003 */
[----:B------:R-:W1:Y:S08]  /*06f0*/  LDC R18, c[0x0][0x630] ;  /* 0x00018c00ff127b82 */ /* 0x000e700000000800 */
[----:B------:R-:W2:Y:S01]  /*0700*/  LDC.64 R20, c[0x0][0x620] ;  /* 0x00018800ff147b82 */ /* 0x000ea20000000a00 */
[----:B0-----:R-:W-:-:S04]  /*0710*/  ISETP.NE.U32.AND P0, PT, R16, RZ, PT ;  /* 0x000000ff1000720c */ /* 0x001fc80003f05070 */
[----:B------:R-:W-:-:S13]  /*0720*/  ISETP.NE.AND.EX P0, PT, R17, RZ, PT, P0 ;  /* 0x000000ff1100720c */ /* 0x000fda0003f05300 */
[----:B-12---:R-:W-:Y:S05]  /*0730*/  @!P0 BRA `(.L_x_5) ;  /* 0x0000000000288947 */ /* 0x006fea0003800000 */
[----:B------:R-:W0:Y:S02]  /*0740*/  LDC R5, c[0x0][0x634] ;  /* 0x00018d00ff057b82 */ /* 0x000e240000000800 */
[----:B0-----:R-:W-:-:S05]  /*0750*/  IADD3 R5, P0, R2, R5, RZ ;  /* 0x0000000502057210 */ /* 0x001fca0007f1e0ff */
[----:B------:R-:W-:-:S04]  /*0760*/  IMAD.X R11, RZ, RZ, R3, P0 ;  /* 0x000000ffff0b7224 */ /* 0x000fc800000e0603 */
[----:B------:R-:W-:-:S04]  /*0770*/  IMAD.WIDE.U32 R6, R11, R16, RZ ;  /* 0x000000100b067225 */ /* 0x000fc800078e00ff */
[----:B------:R-:W-:-:S04]  /*0780*/  IMAD.WIDE.U32 R12, P0, R5, R17, R6 ;  /* 0x00000011050c7225 */ /* 0x000fc80007800006 */
[----:B------:R-:W-:-:S04]  /*0790*/  IMAD.WIDE.U32 R6, R5, R16, RZ ;  /* 0x0000001005067225 */ /* 0x000fc800078e00ff */
[----:B------:R-:W-:Y:S01]  /*07a0*/  IMAD.X R15, RZ, RZ, RZ, P0 ;  /* 0x000000ffff0f7224 */ /* 0x000fe200000e06ff */
[----:B------:R-:W-:Y:S01]  /*07b0*/  IADD3 RZ, P0, R7, R12, RZ ;  /* 0x0000000c07ff7210 */ /* 0x000fe20007f1e0ff */
[----:B------:R-:W-:-:S04]  /*07c0*/  IMAD.MOV.U32 R14, RZ, RZ, R13 ;  /* 0x000000ffff0e7224 */ /* 0x000fc800078e000d */
[----:B------:R-:W-:-:S08]  /*07d0*/  IMAD.WIDE.U32.X R6, R11, R17, R14, P0 ;  /* 0x000000110b067225 */ /* 0x000fd000000e040e */
.L_x_5:
[--C-:B------:R-:W-:Y:S01]  /*07e0*/  SHF.R.U64 R26, R6, R18, R7.reuse ;  /* 0x00000012061a7219 */ /* 0x100fe20000001207 */
[----:B------:R-:W0:Y:S01]  /*07f0*/  LDC.64 R22, c[0x0][0x640] ;  /* 0x00019000ff167b82 */ /* 0x000e220000000a00 */
[----:B------:R-:W-:Y:S01]  /*0800*/  I2FP.F32.U32 R5, R8 ;  /* 0x0000000800057245 */ /* 0x000fe20000201000 */
[----:B------:R-:W-:Y:S01]  /*0810*/  ULDC UR4, c[0x0][0x150] ;  /* 0x0000540000047ab9 */ /* 0x000fe20000000800 */
[----:B------:R-:W-:Y:S02]  /*0820*/  SHF.R.U32.HI R6, RZ, R18, R7 ;  /* 0x00000012ff067219 */ /* 0x000fe40000011607 */
[----:B------:R-:W-:Y:S01]  /*0830*/  IADD3 R11, P0, RZ, -R26, RZ ;  /* 0x8000001aff0b7210 */ /* 0x000fe20007f1e0ff */
[----:B------:R-:W-:Y:S01]  /*0840*/  FMUL R5, R5, UR4 ;  /* 0x0000000405057c20 */ /* 0x000fe20008400000 */
[----:B------:R-:W-:Y:S01]  /*0850*/  ULDC UR4, c[0x0][0x154] ;  /* 0x0000550000047ab9 */ /* 0x000fe20000000800 */
[----:B------:R-:W1:Y:S02]  /*0860*/  LDC R14, c[0x0][0x618] ;  /* 0x00018600ff0e7b82 */ /* 0x000e640000000800 */
[----:B------:R-:W-:-:S02]  /*0870*/  IMAD.X R13, RZ, RZ, ~R6, P0 ;  /* 0x000000ffff0d7224 */ /* 0x000fc400000e0e06 */
[----:B------:R-:W2:Y:S01]  /*0880*/  F2I.U32.TRUNC.NTZ R5, R5 ;  /* 0x0000000500057305 */ /* 0x000ea2000020f000 */
[----:B------:R-:W-:-:S03]  /*0890*/  IMAD.WIDE.U32 R6, R11, R20, R2 ;  /* 0x000000140b067225 */ /* 0x000fc600078e0002 */
[----:B------:R-:W3:Y:S01]  /*08a0*/  LDC R9, c[0x0][0x144] ;  /* 0x00005100ff097b82 */ /* 0x000ee20000000800 */
[----:B------:R-:W-:-:S04]  /*08b0*/  IMAD R12, R13, R20, RZ ;  /* 0x000000140d0c7224 */ /* 0x000fc800078e02ff */
[----:B------:R-:W-:Y:S02]  /*08c0*/  IMAD R11, R11, R21, R12 ;  /* 0x000000150b0b7224 */ /* 0x000fe400078e020c */
[----:B------:R-:W-:Y:S01]  /*08d0*/  IMAD.MOV.U32 R12, RZ, RZ, 0x1 ;  /* 0x00000001ff0c7424 */ /* 0x000fe200078e00ff */
[----:B------:R-:W4:Y:S01]  /*08e0*/  LDC R18, c[0x0][0x608] ;  /* 0x00018200ff127b82 */ /* 0x000f220000000800 */
[----:B------:R-:W-:Y:S01]  /*08f0*/  IMAD.IADD R11, R7, 0x1, R11 ;  /* 0x00000001070b7824 */ /* 0x000fe200078e020b */
[----:B0-----:R-:W-:Y:S01]  /*0900*/  ISETP.NE.U32.AND P0, PT, R22, RZ, PT ;  /* 0x000000ff1600720c */ /* 0x001fe20003f05070 */
[----:B--2---:R-:W-:-:S03]  /*0910*/  IMAD.MOV R7, RZ, RZ, -R5 ;  /* 0x000000ffff077224 */ /* 0x004fc600078e0a05 */
[----:B------:R-:W-:Y:S02]  /*0920*/  ISETP.NE.AND.EX P0, PT, R23, RZ, PT, P0 ;  /* 0x000000ff1700720c */ /* 0x000fe40003f05300 */
[----:B------:R-:W0:Y:S01]  /*0930*/  LDC R13, c[0x0][0x658] ;  /* 0x00019600ff0d7b82 */ /* 0x000e220000000800 */
[--C-:B-1----:R-:W-:Y:S02]  /*0940*/  SHF.R.U64 R16, R6, R14, R11.reuse ;  /* 0x0000000e06107219 */ /* 0x102fe4000000120b */
[----:B------:R-:W-:Y:S02]  /*0950*/  I2FP.F32.U32 R6, R10 ;  /* 0x0000000a00067245 */ /* 0x000fe40000201000 */
[----:B------:R-:W-:-:S03]  /*0960*/  SHF.R.U32.HI R11, RZ, R14, R11 ;  /* 0x0000000eff0b7219 */ /* 0x000fc6000001160b */
[----:B------:R-:W1:Y:S01]  /*0970*/  LDC R17, c[0x0][0x148] ;  /* 0x00005200ff117b82 */ /* 0x000e620000000800 */
[----:B---3--:R-:W-:Y:S02]  /*0980*/  IMAD R5, R9, R7, R8 ;  /* 0x0000000709057224 */ /* 0x008fe400078e0208 */
[----:B------:R-:W-:Y:S01]  /*0990*/  FMUL R7, R6, UR4 ;  /* 0x0000000406077c20 */ /* 0x000fe20008400000 */
[----:B------:R-:W-:-:S03]  /*09a0*/  IMAD.MOV.U32 R6, RZ, RZ, -0x1 ;  /* 0xffffffffff067424 */ /* 0x000fc600078e00ff */
[----:B------:R2:W3:Y:S01]  /*09b0*/  F2I.U32.TRUNC.NTZ R15, R7 ;  /* 0x00000007000f7305 */ /* 0x0004e2000020f000 */
[----:B------:R-:W1:Y:S01]  /*09c0*/  LDC R21, c[0x0][0x600] ;  /* 0x00018000ff157b82 */ /* 0x000e620000000800 */
[-CC-:B----4-:R-:W-:Y:S02]  /*09d0*/  SHF.R.U64 R27, R16, R18.reuse, R11.reuse ;  /* 0x00000012101b7219 */ /* 0x190fe4000000120b */
[----:B------:R-:W-:-:S05]  /*09e0*/  SHF.R.U32.HI R8, RZ, R18, R11 ;  /* 0x00000012ff087219 */ /* 0x000fca000001160b */
[----:B------:R-:W4:Y:S01]  /*09f0*/  LDC R20, c[0x0][0x648] ;  /* 0x00019200ff147b82 */ /* 0x000f220000000800 */
[-CC-:B0-----:R-:W-:Y:S02]  /*0a00*/  SHF.R.U64 R18, R27, R13.reuse, R8.reuse ;  /* 0x0000000d1b127219 */ /* 0x181fe40000001208 */
[-C--:B------:R-:W-:Y:S02]  /*0a10*/  SHF.L.U32 R6, R6, R13.reuse, RZ ;  /* 0x0000000d06067219 */ /* 0x080fe400000006ff */
[-C--:B------:R-:W-:Y:S02]  /*0a20*/  SHF.R.U32.HI R8, RZ, R13.reuse, R8 ;  /* 0x0000000dff087219 */ /* 0x080fe40000011608 */
[----:B------:R-:W-:Y:S01]  /*0a30*/  LOP3.LUT R14, RZ, R6, RZ, 0x33, !PT ;  /* 0x00000006ff0e7212 */ /* 0x000fe200078e33ff */
[----:B------:R-:W0:Y:S01]  /*0a40*/  LDC R25, c[0x0][0x638] ;  /* 0x00018e00ff197b82 */ /* 0x000e220000000800 */
[----:B------:R-:W-:Y:S01]  /*0a50*/  SHF.L.U32 R11, R12, R13, RZ ;  /* 0x0000000d0c0b7219 */ /* 0x000fe200000006ff */
[----:B------:R-:W-:-:S02]  /*0a60*/  IMAD.MOV.U32 R6, RZ, RZ, R18 ;  /* 0x000000ffff067224 */ /* 0x000fc400078e0012 */
[----:B--2---:R-:W-:-:S04]  /*0a70*/  IMAD.MOV.U32 R7, RZ, RZ, R8 ;  /* 0x000000ffff077224 */ /* 0x004fc800078e0008 */
[----:B------:R-:W2:Y:S01]  /*0a80*/  LDC R24, c[0x0][0x610] ;  /* 0x00018400ff187b82 */ /* 0x000ea20000000800 */
[----:B---3--:R-:W-:Y:S05]  /*0a90*/  @!P0 BRA `(.L_x_6) ;  /* 0x0000000000288947 */ /* 0x008fea0003800000 */
[----:B------:R-:W3:Y:S02]  /*0aa0*/  LDC R13, c[0x0][0x64c] ;  /* 0x00019300ff0d7b82 */ /* 0x000ee40000000800 */
[----:B---3--:R-:W-:-:S05]  /*0ab0*/  IADD3 R13, P0, R18, R13, RZ ;  /* 0x0000000d120d7210 */ /* 0x008fca0007f1e0ff */
        /* <DEDUP_REMOVED lines=8> */
.L_x_6:
[----:B----4-:R-:W-:Y:S01]  /*0b40*/  SHF.R.U64 R6, R6, R20, R7 ;  /* 0x0000001406067219 */ /* 0x010fe20000001207 */
[----:B-1----:R-:W-:Y:S01]  /*0b50*/  VIADD R7, R21, 0xffffffff ;  /* 0xffffffff15077836 */ /* 0x002fe20000000000 */
[----:B------:R-:W-:Y:S01]  /*0b60*/  LOP3.LUT R14, R27, R14, RZ, 0xc0, !PT ;  /* 0x0000000e1b0e7212 */ /* 0x000fe200078ec0ff */
[----:B------:R-:W-:Y:S02]  /*0b70*/  IMAD.MOV R15, RZ, RZ, -R15 ;  /* 0x000000ffff0f7224 */ /* 0x000fe400078e0a0f */
[----:B------:R-:W-:Y:S01]  /*0b80*/  IMAD.MOV R8, RZ, RZ, -R6 ;  /* 0x000000ffff087224 */ /* 0x000fe200078e0a06 */
[----:B------:R-:W-:Y:S01]  /*0b90*/  LOP3.LUT R7, R16, R7, RZ, 0xc0, !PT ;  /* 0x0000000710077212 */ /* 0x000fe200078ec0ff */
[----:B------:R-:W-:Y:S02]  /*0ba0*/  IMAD R14, R11, R6, R14 ;  /* 0x000000060b0e7224 */ /* 0x000fe400078e020e */
[----:B------:R-:W-:Y:S02]  /*0bb0*/  @P3 IMAD R5, R17, R15, R10 ;  /* 0x0000000f11053224 */ /* 0x000fe400078e020a */
[----:B0-----:R-:W-:-:S02]  /*0bc0*/  IMAD R6, R8, R25, R18 ;  /* 0x0000001908067224 */ /* 0x001fc400078e0212 */
[----:B--2---:R-:W-:Y:S02]  /*0bd0*/  IMAD R5, R14, R24, R5 ;  /* 0x000000180e057224 */ /* 0x004fe400078e0205 */
[----:B------:R-:W-:Y:S02]  /*0be0*/  IMAD R6, R6, R21, R7 ;  /* 0x0000001506067224 */ /* 0x000fe400078e0207 */
[----:B------:R-:W-:-:S03]  /*0bf0*/  IMAD.MOV.U32 R12, RZ, RZ, 0x1 ;  /* 0x00000001ff0c7424 */ /* 0x000fc600078e00ff */
[----:B------:R-:W-:Y:S02]  /*0c00*/  SEL R7, R6, R5, !P3 ;  /* 0x0000000506077207 */ /* 0x000fe40005800000 */
[----:B------:R-:W-:Y:S01]  /*0c10*/  SEL R6, R5, R6, !P3 ;  /* 0x0000000605067207 */ /* 0x000fe20005800000 */
[----:B------:R-:W-:-:S07]  /*0c20*/  IMAD.MOV.U32 R5, RZ, RZ, R26 ;  /* 0x000000ffff057224 */ /* 0x000fce00078e001a */
.L_x_4:
[----:B------:R-:W-:-:S08]  /*0c30*/  NOP ;  /* 0x0000000000007918 */ /* 0x000fd00000000000 */
[----:B------:R-:W0:Y:S02]  /*0c40*/  USETMAXREG.TRY_ALLOC.CTAPOOL UP0, 0xe8 ;  /* 0x000000e8000079c8 */ /* 0x000e240008000600 */
[----:B0-----:R-:W-:-:S13]  /*0c50*/  PLOP3.LUT P0, PT, PT, PT, UP0, 0x80, 0x0 ;  /* 0x000000000000781c */ /* 0x001fda0003f0f008 */
[----:B------:R-:W-:Y:S05]  /*0c60*/  @!P0 BRA `(.L_x_4) ;  /* 0xfffffffc00f08947 */ /* 0x000fea000383ffff */
[----:B------:R-:W-:Y:S01]  /*0c70*/  ULDC.64 UR4, c[0x0][0x598] ;  /* 0x0001660000047ab9 */ /* 0x000fe20000000a00 */
[----:B------:R-:W-:Y:S01]  /*0c80*/  ULDC.64 UR16, c[0x0][0x208] ;  /* 0x0000820000107ab9 */ /* 0x000fe20000000a00 */
[----:B------:R-:W-:-:S04]  /*0c90*/  ISETP.NE.U32.AND P0, PT, RZ, UR4, PT ;  /* 0x00000004ff007c0c */ /* 0x000fc8000bf05070 */
[----:B------:R-:W-:-:S13]  /*0ca0*/  ISETP.NE.AND.EX P0, PT, RZ, UR5, PT, P0 ;  /* 0x00000005ff007c0c */ /* 0x000fda000bf05300 */
[----:B------:R-:W-:Y:S05]  /*0cb0*/  @!P0 BRA `(.L_x_7) ;  /* 0x00000000001c8947 */ /* 0x000fea0003800000 */
[----:B------:R-:W0:Y:S02]  /*0cc0*/  LDC.64 R8, c[0x0][0x598] ;  /* 0x00016600ff087b82 */ /* 0x000e240000000a00 */
[----:B0-----:R-:W2:Y:S02]  /*0cd0*/  LDG.E.64 R8, desc[UR16][R8.64] ;  /* 0x0000001008087981 */ /* 0x001ea4000c1e1b00 */
[----:B--2---:R-:W-:-:S04]  /*0ce0*/  ISETP.NE.U32.AND P0, PT, R8, RZ, PT ;  /* 0x000000ff0800720c */ /* 0x004fc80003f05070 */
[----:B------:R-:W-:-:S13]  /*0cf0*/  ISETP.NE.AND.EX P0, PT, R9, RZ, PT, P0 ;  /* 0x000000ff0900720c */ /* 0x000fda0003f05300 */
[----:B------:R-:W-:Y:S05]  /*0d00*/  @!P0 BRA `(.L_x_7) ;  /* 0x0000000000088947 */ /* 0x000fea0003800000 */
[----:B------:R0:W5:Y:S01]  /*0d10*/  LD.E R8, desc[UR16][R8.64] ;  /* 0x0000001008087980 */ /* 0x000162000c101900 */
[----:B------:R-:W-:Y:S05]  /*0d20*/  BRA `(.L_x_8) ;  /* 0x0000000000207947 */ /* 0x000fea0003800000 */
.L_x_7:
[----:B------:R-:W-:Y:S02]  /*0d30*/  ULDC.64 UR4, c[0x0][0x588] ;  /* 0x0001620000047ab9 */ /* 0x000fe40000000a00 */
[----:B------:R-:W-:-:S04]  /*0d40*/  ISETP.NE.U32.AND P0, PT, RZ, UR4, PT ;  /* 0x00000004ff007c0c */ /* 0x000fc8000bf05070 */
[----:B------:R-:W-:-:S13]  /*0d50*/  ISETP.NE.AND.EX P0, PT, RZ, UR5, PT, P0 ;  /* 0x00000005ff007c0c */ /* 0x000fda000bf05300 */
[----:B------:R-:W-:Y:S05]  /*0d60*/  @!P0 BRA `(.L_x_9) ;  /* 0x00000000000c8947 */ /* 0x000fea0003800000 */
[----:B------:R-:W0:Y:S02]  /*0d70*/  LDC.64 R8, c[0x0][0x588] ;  /* 0x00016200ff087b82 */ /* 0x000e240000000a00 */
[----:B0-----:R1:W5:Y:S01]  /*0d80*/  LDG.E R8, desc[UR16][R8.64] ;  /* 0x0000001008087981 */ /* 0x001362000c1e1900 */
[----:B------:R-:W-:Y:S05]  /*0d90*/  BRA `(.L_x_8) ;  /* 0x0000000000047947 */ /* 0x000fea0003800000 */
.L_x_9:
[----:B------:R-:W2:Y:S02]  /*0da0*/  LDC R8, c[0x0][0x580] ;  /* 0x00016000ff087b82 */ /* 0x000ea40000000800 */
.L_x_8:
[----:B------:R-:W-:Y:S02]  /*0db0*/  ULDC.64 UR4, c[0x0][0x5a0] ;  /* 0x0001680000047ab9 */ /* 0x000fe40000000a00 */
[----:B------:R-:W-:-:S04]  /*0dc0*/  ISETP.NE.U32.AND P0, PT, RZ, UR4, PT ;  /* 0x00000004ff007c0c */ /* 0x000fc8000bf05070 */
[----:B------:R-:W-:-:S13]  /*0dd0*/  ISETP.NE.AND.EX P0, PT, RZ, UR5, PT, P0 ;  /* 0x00000005ff007c0c */ /* 0x000fda000bf05300 */
[----:B------:R-:W-:Y:S05]  /*0de0*/  @!P0 BRA `(.L_x_10) ;  /* 0x00000000001c8947 */ /* 0x000fea0003800000 */
[----:B------:R-:W3:Y:S02]  /*0df0*/  LDC.64 R10, c[0x0][0x5a0] ;  /* 0x00016800ff0a7b82 */ /* 0x000ee40000000a00 */
[----:B---3--:R-:W3:Y:S02]  /*0e00*/  LDG.E.64 R10, desc[UR16][R10.64] ;  /* 0x000000100a0a7981 */ /* 0x008ee4000c1e1b00 */
[----:B---3--:R-:W-:-:S04]  /*0e10*/  ISETP.NE.U32.AND P0, PT, R10, RZ, PT ;  /* 0x000000ff0a00720c */ /* 0x008fc80003f05070 */
[----:B------:R-:W-:-:S13]  /*0e20*/  ISETP.NE.AND.EX P0, PT, R11, RZ, PT, P0 ;  /* 0x000000ff0b00720c */ /* 0x000fda0003f05300 */
[----:B------:R-:W-:Y:S05]  /*0e30*/  @!P0 BRA `(.L_x_10) ;  /* 0x0000000000088947 */ /* 0x000fea0003800000 */
[----:B01----:R0:W5:Y:S01]  /*0e40*/  LD.E R9, desc[UR16][R10.64] ;  /* 0x000000100a097980 */ /* 0x003162000c101900 */
[----:B------:R-:W-:Y:S05]  /*0e50*/  BRA `(.L_x_11) ;  /* 0x0000000000207947 */ /* 0x000fea0003800000 */
.L_x_10:
[----:B------:R-:W-:Y:S02]  /*0e60*/  ULDC.64 UR4, c[0x0][0x590] ;  /* 0x0001640000047ab9 */ /* 0x000fe40000000a00 */
[----:B------:R-:W-:-:S04]  /*0e70*/  ISETP.NE.U32.AND P0, PT, RZ, UR4, PT ;  /* 0x00000004ff007c0c */ /* 0x000fc8000bf05070 */
[----:B------:R-:W-:-:S13]  /*0e80*/  ISETP.NE.AND.EX P0, PT, RZ, UR5, PT, P0 ;  /* 0x00000005ff007c0c */ /* 0x000fda000bf05300 */
[----:B------:R-:W-:Y:S05]  /*0e90*/  @!P0 BRA `(.L_x_12) ;  /* 0x00000000000c8947 */ /* 0x000fea0003800000 */
[----:B------:R-:W0:Y:S02]  /*0ea0*/  LDC.64 R10, c[0x0][0x590] ;  /* 0x00016400ff0a7b82 */ /* 0x000e240000000a00 */
[----:B01----:R1:W5:Y:S01]  /*0eb0*/  LDG.E R9, desc[UR16][R10.64] ;  /* 0x000000100a097981 */ /* 0x003362000c1e1900 */
[----:B------:R-:W-:Y:S05]  /*0ec0*/  BRA `(.L_x_11) ;  /* 0x0000000000047947 */ /* 0x000fea0003800000 */
.L_x_12:
[----:B01----:R-:W3:Y:S02]  /*0ed0*/  LDC R9, c[0x0][0x584] ;  /* 0x00016100ff097b82 */ /* 0x003ee40000000800 */
.L_x_11:
[----:B------:R-:W-:-:S13]  /*0ee0*/  LOP3.LUT P0, RZ, R12, 0xff, RZ, 0xc0, !PT ;  /* 0x000000ff0cff7812 */ /* 0x000fda000780c0ff */
[----:B------:R-:W-:Y:S05]  /*0ef0*/  @!P0 EXIT ;  /* 0x000000000000894d */ /* 0x000fea0003800000 */
[----:B------:R-:W-:Y:S01]  /*0f00*/  ULDC UR4, c[0x0][0x28c] ;  /* 0x0000a30000047ab9 */ /* 0x000fe20000000800 */
[----:B------:R-:W-:Y:S01]  /*0f10*/  LOP3.LUT R142, R4, 0x1, RZ, 0xfc, !PT ;  /* 0x00000001048e7812 */ /* 0x000fe200078efcff */
[----:B------:R-:W-:-:S04]  /*0f20*/  UIADD3 UR4, UR4, 0x3f, URZ ;  /* 0x0000003f04047890 */ /* 0x000fc8000fffe03f */
[----:B------:R-:W-:-:S04]  /*0f30*/  USHF.R.S32.HI UR5, URZ, 0x1f, UR4 ;  /* 0x0000001f3f057899 */ /* 0x000fc80008011404 */
[----:B------:R-:W-:-:S03]  /*0f40*/  ULEA.HI UR5, UR5, UR4, URZ, 0x6 ;  /* 0x0000000405057291 */ /* 0x000fc6000f8f303f */
[----:B------:R-:W-:Y:S01]  /*0f50*/  UMOV UR4, URZ ;  /* 0x0000003f00047c82 */ /* 0x000fe20008000000 */
[----:B------:R-:W-:-:S03]  /*0f60*/  USHF.R.S32.HI UR9, URZ, 0x6, UR5 ;  /* 0x000000063f097899 */ /* 0x000fc60008011405 */
[----:B------:R-:W-:-:S09]  /*0f70*/  UMOV UR5, URZ ;  /* 0x0000003f00057c82 */ /* 0x000fd20008000000 */
.L_x_165:
[----:B01----:R-:W-:Y:S01]  /*0f80*/  LOP3.LUT R10, R0, 0x80, RZ, 0xc0, !PT ;  /* 0x00000080000a7812 */ /* 0x003fe200078ec0ff */
[----:B------:R-:W0:Y:S01]  /*0f90*/  S2UR UR13, SR_CgaCtaId ;  /* 0x00000000000d79c3 */ /* 0x000e220000008800 */
[----:B------:R-:W-:Y:S01]  /*0fa0*/  UMOV UR12, 0x400 ;  /* 0x00000400000c7882 */ /* 0x000fe20000000000 */
[----:B------:R-:W-:Y:S01]  /*0fb0*/  UMOV UR6, URZ ;  /* 0x0000003f00067c82 */ /* 0x000fe20008000000 */
[----:B------:R-:W-:Y:S01]  /*0fc0*/  SHF.R.U32.HI R10, RZ, 0x7, R10 ;  /* 0x00000007ff0a7819 */ /* 0x000fe2000001160a */
[----:B------:R-:W-:Y:S01]  /*0fd0*/  UMOV UR7, URZ ;  /* 0x0000003f00077c82 */ /* 0x000fe20008000000 */
[----:B------:R-:W-:Y:S01]  /*0fe0*/  UMOV UR18, UR5 ;  /* 0x0000000500127c82 */ /* 0x000fe20008000000 */
[----:B------:R-:W-:Y:S02]  /*0ff0*/  CS2R R18, SRZ ;  /* 0x0000000000127805 */ /* 0x000fe4000001ff00 */
[----:B------:R-:W-:Y:S01]  /*1000*/  CS2R R16, SRZ ;  /* 0x0000000000107805 */ /* 0x000fe2000001ff00 */
[----:B------:R-:W1:Y:S01]  /*1010*/  LDC R11, c[0x0][0x28c] ;  /* 0x0000a300ff0b7b82 */ /* 0x000e620000000800 */
[----:B----4-:R-:W4:Y:S01]  /*1020*/  SHFL.IDX PT, R10, R10, RZ, 0x1f ;  /* 0x00001fff0a0a7589 */ /* 0x010f2200000e0000 */
[----:B------:R-:W-:-:S02]  /*1030*/  CS2R R20, SRZ ;  /* 0x0000000000147805 */ /* 0x000fc4000001ff00 */
[----:B------:R-:W-:Y:S02]  /*1040*/  CS2R R22, SRZ ;  /* 0x0000000000167805 */ /* 0x000fe4000001ff00 */
[----:B------:R-:W-:Y:S02]  /*1050*/  CS2R R88, SRZ ;  /* 0x0000000000587805 */ /* 0x000fe4000001ff00 */
[----:B------:R-:W-:Y:S02]  /*1060*/  CS2R R90, SRZ ;  /* 0x00000000005a7805 */ /* 0x000fe4000001ff00 */
[----:B------:R-:W-:Y:S02]  /*1070*/  CS2R R92, SRZ ;  /* 0x00000000005c7805 */ /* 0x000fe4000001ff00 */
[----:B------:R-:W-:Y:S02]  /*1080*/  CS2R R96, SRZ ;  /* 0x0000000000607805 */ /* 0x000fe4000001ff00 */
        /* <DEDUP_REMOVED lines=16> */
[----:B-1----:R-:W-:Y:S02]  /*1190*/  ISETP.GE.AND P0, PT, R11, 0x1, PT ;  /* 0x000000010b00780c */ /* 0x002fe40003f06270 */
[----:B------:R-:W-:Y:S02]  /*11a0*/  CS2R R128, SRZ ;  /* 0x0000000000807805 */ /* 0x000fe4000001ff00 */
[----:B----4-:R-:W-:-:S02]  /*11b0*/  R2UR UR8, R10 ;  /* 0x000000000a0872ca */ /* 0x010fc400000e0000 */
[----:B------:R-:W-:Y:S02]  /*11c0*/  CS2R R130, SRZ ;  /* 0x0000000000827805 */ /* 0x000fe4000001ff00 */
[----:B------:R-:W-:Y:S02]  /*11d0*/  CS2R R132, SRZ ;  /* 0x0000000000847805 */ /* 0x000fe4000001ff00 */
[----:B------:R-:W-:Y:S02]  /*11e0*/  CS2R R134, SRZ ;  /* 0x0000000000867805 */ /* 0x000fe4000001ff00 */
[----:B------:R-:W-:Y:S02]  /*11f0*/  CS2R R136, SRZ ;  /* 0x0000000000887805 */ /* 0x000fe4000001ff00 */
[----:B------:R-:W-:Y:S02]  /*1200*/  CS2R R138, SRZ ;  /* 0x00000000008a7805 */ /* 0x000fe4000001ff00 */
[----:B------:R-:W-:Y:S01]  /*1210*/  CS2R R140, SRZ ;  /* 0x00000000008c7805 */ /* 0x000fe2000001ff00 */
[----:B------:R-:W-:Y:S01]  /*1220*/  IMAD.MOV.U32 R143, RZ, RZ, RZ ;  /* 0x000000ffff8f7224 */ /* 0x000fe200078e00ff */
[----:B------:R-:W-:Y:S01]  /*1230*/  CS2R R56, SRZ ;  /* 0x0000000000387805 */ /* 0x000fe2000001ff00 */
[----:B------:R-:W-:Y:S01]  /*1240*/  IMAD.MOV.U32 R145, RZ, RZ, RZ ;  /* 0x000000ffff917224 */ /* 0x000fe200078e00ff */
[----:B------:R-:W-:Y:S01]  /*1250*/  CS2R R58, SRZ ;  /* 0x00000000003a7805 */ /* 0x000fe2000001ff00 */
[----:B--23--:R-:W-:Y:S01]  /*1260*/  IMAD.U32 R13, RZ, RZ, UR4 ;  /* 0x00000004ff0d7e24 */ /* 0x00cfe2000f8e00ff */
[----:B------:R-:W-:Y:S01]  /*1270*/  CS2R R60, SRZ ;  /* 0x00000000003c7805 */ /* 0x000fe2000001ff00 */
[----:B------:R-:W-:Y:S01]  /*1280*/  ULEA.HI UR10, UR8, UR8, URZ, 0x1 ;  /* 0x00000008080a7291 */ /* 0x000fe2000f8f083f */
[----:B------:R-:W-:-:S02]  /*1290*/  CS2R R62, SRZ ;  /* 0x00000000003e7805 */ /* 0x000fc4000001ff00 */
[----:B------:R-:W-:Y:S02]  /*12a0*/  CS2R R64, SRZ ;  /* 0x0000000000407805 */ /* 0x000fe4000001ff00 */
[----:B------:R-:W-:Y:S01]  /*12b0*/  CS2R R66, SRZ ;  /* 0x0000000000427805 */ /* 0x000fe2000001ff00 */
[----:B------:R-:W-:Y:S01]  /*12c0*/  ULOP3.LUT UR11, UR10, 0xffffe, URZ, 0xc0, !UPT ;  /* 0x000ffffe0a0b7892 */ /* 0x000fe2000f8ec03f */
[----:B------:R-:W-:Y:S01]  /*12d0*/  CS2R R68, SRZ ;  /* 0x0000000000447805 */ /* 0x000fe2000001ff00 */
[----:B0-----:R-:W-:Y:S01]  /*12e0*/  ULEA UR10, UR13, UR12, 0x18 ;  /* 0x0000000c0d0a7291 */ /* 0x001fe2000f8ec03f */
[----:B------:R-:W-:Y:S01]  /*12f0*/  CS2R R70, SRZ ;  /* 0x0000000000467805 */ /* 0x000fe2000001ff00 */
[----:B------:R-:W-:Y:S01]  /*1300*/  UIADD3 UR11, UR8, -UR11, URZ ;  /* 0x8000000b080b7290 */ /* 0x000fe2000fffe03f */
[----:B------:R-:W-:Y:S02]  /*1310*/  CS2R R72, SRZ ;  /* 0x0000000000487805 */ /* 0x000fe4000001ff00 */
[----:B------:R-:W-:Y:S01]  /*1320*/  CS2R R74, SRZ ;  /* 0x00000000004a7805 */ /* 0x000fe2000001ff00 */
[----:B------:R-:W-:Y:S01]  /*1330*/  UMOV UR8, URZ ;  /* 0x0000003f00087c82 */ /* 0x000fe20008000000 */
[----:B------:R-:W-:Y:S01]  /*1340*/  ULEA UR11, UR11, UR10, 0xc ;  /* 0x0000000a0b0b7291 */ /* 0x000fe2000f8e603f */
[----:B------:R-:W-:-:S02]  /*1350*/  CS2R R76, SRZ ;  /* 0x00000000004c7805 */ /* 0x000fc4000001ff00 */
[----:B------:R-:W-:Y:S02]  /*1360*/  CS2R R78, SRZ ;  /* 0x00000000004e7805 */ /* 0x000fe4000001ff00 */
[----:B------:R-:W-:Y:S01]  /*1370*/  CS2R R80, SRZ ;  /* 0x0000000000507805 */ /* 0x000fe2000001ff00 */
[----:B------:R-:W-:Y:S01]  /*1380*/  UIADD3 UR11, UR11, 0x180, URZ ;  /* 0x000001800b0b7890 */ /* 0x000fe2000fffe03f */
[----:B------:R-:W-:Y:S02]  /*1390*/  CS2R R82, SRZ ;  /* 0x0000000000527805 */ /* 0x000fe4000001ff00 */
[----:B------:R-:W-:Y:S02]  /*13a0*/  CS2R R84, SRZ ;  /* 0x0000000000547805 */ /* 0x000fe4000001ff00 */
[----:B------:R-:W-:Y:S01]  /*13b0*/  CS2R R86, SRZ ;  /* 0x0000000000567805 */ /* 0x000fe2000001ff00 */
[----:B------:R-:W-:Y:S01]  /*13c0*/  USHF.R.U32.HI UR11, URZ, 0x4, UR11 ;  /* 0x000000043f0b7899 */ /* 0x000fe2000801160b */
[----:B------:R-:W-:-:S02]  /*13d0*/  CS2R R24, SRZ ;  /* 0x0000000000187805 */ /* 0x000fc4000001ff00 */
[----:B------:R-:W-:Y:S02]  /*13e0*/  CS2R R26, SRZ ;  /* 0x00000000001a7805 */ /* 0x000fe4000001ff00 */
[----:B------:R-:W-:Y:S01]  /*13f0*/  CS2R R28, SRZ ;  /* 0x00000000001c7805 */ /* 0x000fe2000001ff00 */
[----:B------:R-:W-:Y:S01]  /*1400*/  ULOP3.LUT UR11, UR11, 0x3fff, URZ, 0xc0, !UPT ;  /* 0x00003fff0b0b7892 */ /* 0x000fe2000f8ec03f */
        /* <DEDUP_REMOVED lines=12> */
[----:B------:R-:W-:Y:S01]  /*14d0*/  CS2R R54, SRZ ;  /* 0x0000000000367805 */ /* 0x000fe2000001ff00 */
[----:B------:R-:W-:Y:S06]  /*14e0*/  @!P0 BRA `(.L_x_13) ;  /* 0x0000000800588947 */ /* 0x000fec0003800000 */
[----:B------:R-:W-:-:S13]  /*14f0*/  ISETP.NE.AND P1, PT, R142, 0x3, PT ;  /* 0x000000038e00780c */ /* 0x000fda0003f25270 */
[----:B------:R-:W-:Y:S05]  /*1500*/  @!P1 BRA `(.L_x_14) ;  /* 0x0000000000049947 */ /* 0x000fea0003800000 */
[----:B------:R-:W-:Y:S01]  /*1510*/  BPT.TRAP 0x1 ;  /* 0x000000040000795c */ /* 0x000fe20000300000 */
.L_x_14:
[----:B------:R-:W-:Y:S01]  /*1520*/  ULEA UR6, UR5, UR10, 0x3 ;  /* 0x0000000a05067291 */ /* 0x000fe2000f8e183f */
[----:B------:R-:W-:-:S05]  /*1530*/  IMAD.U32 R10, RZ, RZ, UR4 ;  /* 0x00000004ff0a7e24 */ /* 0x000fca000f8e00ff */
[----:B------:R-:W-:-:S04]  /*1540*/  SHF.L.U32 R10, R10, 0x1f, RZ ;  /* 0x0000001f0a0a7819 */ /* 0x000fc800000006ff */
[----:B------:R0:W1:Y:S01]  /*1550*/  SYNCS.PHASECHK.TRANS64.TRYWAIT P0, [UR6], R10 ;  /* 0x0000000aff0075a7 */ /* 0x0000620008000146 */
[----:B------:R-:W-:Y:S05]  /*1560*/  @!P1 BRA `(.L_x_15) ;  /* 0x0000000000049947 */ /* 0x000fea0003800000 */
[----:B------:R-:W-:Y:S01]  /*1570*/  BPT.TRAP 0x1 ;  /* 0x000000040000795c */ /* 0x000fe20000300000 */
.L_x_15:
[----:B-1----:R-:W-:Y:S05]  /*1580*/  @P0 BRA `(.L_x_16) ;  /* 0x0000000000080947 */ /* 0x002fea0003800000 */
[----:B------:R-:W1:Y:S02]  /*1590*/  SYNCS.PHASECHK.TRANS64.TRYWAIT P0, [UR6], R10 ;  /* 0x0000000aff0075a7 */ /* 0x000e640008000146 */
[----:B-1----:R-:W-:Y:S05]  /*15a0*/  @!P0 BRA `(.L_x_17) ;  /* 0x0000008000388947 */ /* 0x002fea0003800000 */
.L_x_16:
[----:B------:R-:W-:Y:S01]  /*15b0*/  UIADD3 UR6, UR10, 0x1c180, URZ ;  /* 0x0001c1800a067890 */ /* 0x000fe2000fffe03f */
[----:B------:R-:W-:Y:S01]  /*15c0*/  WARPGROUP.ARRIVE ;  /* 0x00000000000079c5 */ /* 0x000fe20000000000 */
[----:B------:R-:W-:Y:S01]  /*15d0*/  ULOP3.LUT UR8, UR11, 0x10000, URZ, 0xfc, !UPT ;  /* 0x000100000b087892 */ /* 0x000fe2000f8efc3f */
[----:B------:R-:W-:Y:S01]  /*15e0*/  CS2R R18, SRZ ;  /* 0x0000000000127805 */ /* 0x000fe2000001ff00 */
[----:B------:R-:W-:Y:S01]  /*15f0*/  USHF.R.U32.HI UR6, URZ, 0x4, UR6 ;  /* 0x000000043f067899 */ /* 0x000fe20008011606 */
[----:B------:R-:W-:Y:S01]  /*1600*/  CS2R R16, SRZ ;  /* 0x0000000000107805 */ /* 0x000fe2000001ff00 */
[----:B------:R-:W-:Y:S01]  /*1610*/  ULEA UR8, UR5, UR8, 0xa ;  /* 0x0000000805087291 */ /* 0x000fe2000f8e503f */
[----:B------:R-:W-:Y:S01]  /*1620*/  CS2R R20, SRZ ;  /* 0x0000000000147805 */ /* 0x000fe2000001ff00 */
[----:B------:R-:W-:Y:S01]  /*1630*/  ULOP3.LUT UR6, UR6, 0x3fff, URZ, 0xc0, !UPT ;  /* 0x00003fff06067892 */ /* 0x000fe2000f8ec03f */
[----:B------:R-:W-:Y:S01]  /*1640*/  CS2R R22, SRZ ;  /* 0x0000000000167805 */ /* 0x000fe2000001ff00 */
[----:B------:R-:W-:Y:S01]  /*1650*/  UMOV UR13, 0x80000020 ;  /* 0x80000020000d7882 */ /* 0x000fe20000000000 */
[----:B------:R-:W-:Y:S01]  /*1660*/  UMOV UR15, 0x80000020 ;  /* 0x80000020000f7882 */ /* 0x000fe20000000000 */
[----:B------:R-:W-:Y:S01]  /*1670*/  ULOP3.LUT UR6, UR6, 0x10000, URZ, 0xfc, !UPT ;  /* 0x0001000006067892 */ /* 0x000fe2000f8efc3f */
[----:B------:R-:W-:Y:S01]  /*1680*/  CS2R R88, SRZ ;  /* 0x0000000000587805 */ /* 0x000fe2000001ff00 */
[----:B------:R-:W-:Y:S01]  /*1690*/  UMOV UR12, UR8 ;  /* 0x00000008000c7c82 */ /* 0x000fe20008000000 */
[----:B------:R-:W-:Y:S01]  /*16a0*/  CS2R R90, SRZ ;  /* 0x00000000005a7805 */ /* 0x000fe2000001ff00 */
[----:B------:R-:W-:Y:S01]  /*16b0*/  ULEA UR7, UR5, UR6, 0x8 ;  /* 0x0000000605077291 */ /* 0x000fe2000f8e403f */
[----:B------:R-:W-:Y:S01]  /*16c0*/  CS2R R92, SRZ ;  /* 0x00000000005c7805 */ /* 0x000fe2000001ff00 */
[----:B------:R-:W-:Y:S01]  /*16d0*/  UIADD3 UR6, UR8, 0x200, URZ ;  /* 0x0000020008067890 */ /* 0x000fe2000fffe03f */
[----:B------:R-:W-:-:S02]  /*16e0*/  CS2R R96, SRZ ;  /* 0x0000000000607805 */ /* 0x000fc4000001ff00 */
[----:B------:R-:W-:Y:S02]  /*16f0*/  CS2R R94, SRZ ;  /* 0x00000000005e7805 */ /* 0x000fe4000001ff00 */
[----:B------:R-:W-:Y:S02]  /*1700*/  CS2R R98, SRZ ;  /* 0x0000000000627805 */ /* 0x000fe4000001ff00 */
[----:B------:R-:W-:Y:S01]  /*1710*/  CS2R R100, SRZ ;  /* 0x0000000000647805 */ /* 0x000fe2000001ff00 */
[----:B------:R-:W-:Y:S01]  /*1720*/  UMOV UR14, UR7 ;  /* 0x00000007000e7c82 */ /* 0x000fe20008000000 */
[----:B------:R-:W-:Y:S01]  /*1730*/  CS2R R102, SRZ ;  /* 0x0000000000667805 */ /* 0x000fe2000001ff00 */
[----:B------:R-:W-:Y:S01]  /*1740*/  QGMMA.64x64x32.F32.E5M2.E5M2 R56, gdesc[UR12], RZ, !UPT ;  /* 0x00e000000c3879f3 */ /* 0x000fe2000c7038ff */
[----:B------:R-:W-:Y:S01]  /*1750*/  UMOV UR12, UR6 ;  /* 0x00000006000c7c82 */ /* 0x000fe20008000000 */
[----:B------:R-:W-:Y:S01]  /*1760*/  UMOV UR13, 0x80000020 ;  /* 0x80000020000d7882 */ /* 0x000fe20000000000 */
[----:B------:R-:W-:Y:S01]  /*1770*/  UMOV UR6, 0x2 ;  /* 0x0000000200067882 */ /* 0x000fe20000000000 */
[----:B------:R-:W-:Y:S01]  /*1780*/  QGMMA.64x64x32.F32.E5M2.E5M2 R24, gdesc[UR12], RZ, !UPT ;  /* 0x00e000000c1879f3 */ /* 0x000fe2000c7038ff */
[----:B------:R-:W-:Y:S01]  /*1790*/  UIADD3 UR14, UR7, 0x2, URZ ;  /* 0x00000002070e7890 */ /* 0x000fe2000fffe03f */
[----:B------:R-:W-:Y:S01]  /*17a0*/  CS2R R104, SRZ ;  /* 0x0000000000687805 */ /* 0x000fe2000001ff00 */
[----:B------:R-:W-:Y:S01]  /*17b0*/  UIADD3 UR12, UR8, 0x2, URZ ;  /* 0x00000002080c7890 */ /* 0x000fe2000fffe03f */
[----:B------:R-:W-:Y:S01]  /*17c0*/  CS2R R108, SRZ ;  /* 0x00000000006c7805 */ /* 0x000fe2000001ff00 */
[----:B------:R-:W-:Y:S01]  /*17d0*/  ULDC UR7, c[0x0][0x50c] ;  /* 0x0001430000077ab9 */ /* 0x000fe20000000800 */
[----:B------:R-:W-:Y:S01]  /*17e0*/  UIADD3 UR8, UR8, 0x202, URZ ;  /* 0x0000020208087890 */ /* 0x000fe2000fffe03f */
[----:B------:R-:W-:Y:S01]  /*17f0*/  CS2R R106, SRZ ;  /* 0x00000000006a7805 */ /* 0x000fe2000001ff00 */
[----:B------:R-:W-:Y:S01]  /*1800*/  UISETP.NE.AND UP0, UPT, UR7, 0x2, UPT ;  /* 0x000000020700788c */ /* 0x000fe2000bf05270 */
[----:B------:R-:W-:Y:S01]  /*1810*/  CS2R R110, SRZ ;  /* 0x00000000006e7805 */ /* 0x000fe2000001ff00 */
[----:B------:R-:W-:Y:S01]  /*1820*/  UMOV UR13, 0x80000020 ;  /* 0x80000020000d7882 */ /* 0x000fe20000000000 */
[----:B------:R-:W-:Y:S01]  /*1830*/  UMOV UR15, 0x80000020 ;  /* 0x80000020000f7882 */ /* 0x000fe20000000000 */
[----:B------:R-:W-:Y:S01]  /*1840*/  USEL UR7, URZ, 0x1, UP0 ;  /* 0x000000013f077887 */ /* 0x000fe20008000000 */
[----:B------:R-:W-:-:S02]  /*1850*/  CS2R R112, SRZ ;  /* 0x0000000000707805 */ /* 0x000fc4000001ff00 */
[----:B------:R-:W-:Y:S02]  /*1860*/  CS2R R114, SRZ ;  /* 0x0000000000727805 */ /* 0x000fe4000001ff00 */
[----:B------:R-:W-:Y:S02]  /*1870*/  CS2R R116, SRZ ;  /* 0x0000000000747805 */ /* 0x000fe4000001ff00 */
[----:B------:R-:W-:Y:S02]  /*1880*/  CS2R R118, SRZ ;  /* 0x0000000000767805 */ /* 0x000fe4000001ff00 */
[----:B------:R-:W-:Y:S02]  /*1890*/  CS2R R120, SRZ ;  /* 0x0000000000787805 */ /* 0x000fe4000001ff00 */
[----:B------:R-:W-:Y:S02]  /*18a0*/  ISETP.NE.AND P0, PT, RZ, UR7, PT ;  /* 0x00000007ff007c0c */ /* 0x000fe4000bf05270 */
        /* <DEDUP_REMOVED lines=10> */
[----:B------:R-:W-:Y:S02]  /*1950*/  IMAD.MOV.U32 R143, RZ, RZ, RZ ;  /* 0x000000ffff8f7224 */ /* 0x000fe400078e00ff */
[----:B------:R-:W-:Y:S01]  /*1960*/  IMAD.MOV.U32 R145, RZ, RZ, RZ ;  /* 0x000000ffff917224 */ /* 0x000fe200078e00ff */
[----:B------:R-:W-:Y:S01]  /*1970*/  QGMMA.64x64x32.F32.E5M2.E5M2 R56, gdesc[UR12], R56 ;  /* 0x00e000000c3879f3 */ /* 0x000fe20008703838 */
[----:B------:R-:W-:Y:S01]  /*1980*/  UMOV UR12, UR8 ;  /* 0x00000008000c7c82 */ /* 0x000fe20008000000 */
[----:B------:R-:W-:-:S02]  /*1990*/  UMOV UR13, 0x80000020 ;  /* 0x80000020000d7882 */ /* 0x000fc40000000000 */
[----:B------:R-:W-:Y:S01]  /*19a0*/  QGMMA.64x64x32.F32.E5M2.E5M2 R24, gdesc[UR12], R24, gsb0 ;  /* 0x00e000000c1879f3 */ /* 0x000fe20008003818 */
[----:B------:R-:W-:Y:S05]  /*19b0*/  @!P0 BRA `(.L_x_18) ;  /* 0x0000000400088947 */ /* 0x000fea0003800000 */
[----:B------:R-:W-:Y:S02]  /*19c0*/  WARPGROUP.DEPBAR.LE gsb0, 0x0 ;  /* 0x00008000000079c5 */ /* 0x000fe40000010000 */
[----:B------:R-:W-:-:S01]  /*19d0*/  FADD R145, RZ, R56 ;  /* 0x00000038ff917221 */ /* 0x000fc20000000000 */
[----:B------:R-:W-:Y:S01]  /*19e0*/  FADD R140, RZ, R57 ;  /* 0x00000039ff8c7221 */ /* 0x000fe20000000000 */
        /* <DEDUP_REMOVED lines=62> */
[----:B------:R-:W-:-:S06]  /*1dd0*/  UMOV UR6, URZ ;  /* 0x0000003f00067c82 */ /* 0x000fcc0008000000 */
.L_x_18:
[----:B------:R-:W-:-:S04]  /*1de0*/  UIADD3 UR18, UR5, 0x1, URZ ;  /* 0x0000000105127890 */ /* 0x000fc8000fffe03f */
[----:B------:R-:W-:-:S04]  /*1df0*/  UISETP.NE.AND UP0, UPT, UR18, 0x7, UPT ;  /* 0x000000071200788c */ /* 0x000fc8000bf05270 */
[----:B------:R-:W-:Y:S02]  /*1e00*/  USEL UR8, URZ, 0x1, UP0 ;  /* 0x000000013f087887 */ /* 0x000fe40008000000 */
[----:B------:R-:W-:Y:S02]  /*1e10*/  USEL UR18, UR18, URZ, UP0 ;  /* 0x0000003f12127287 */ /* 0x000fe40008000000 */
[----:B------:R-:W-:-:S06]  /*1e20*/  ULOP3.LUT UR8, UR4, UR8, URZ, 0x3c, !UPT ;  /* 0x0000000804087292 */ /* 0x000fcc000f8e3c3f */
[----:B------:R-:W-:Y:S01]  /*1e30*/  IMAD.U32 R13, RZ, RZ, UR8 ;  /* 0x00000008ff0d7e24 */ /* 0x000fe2000f8e00ff */
[----:B------:R-:W-:-:S06]  /*1e40*/  UMOV UR8, 0x1 ;  /* 0x0000000100087882 */ /* 0x000fcc0000000000 */
.L_x_13:
[----:B------:R-:W-:-:S04]  /*1e50*/  UISETP.LT.AND UP0, UPT, UR9, 0x1, UPT ;  /* 0x000000010900788c */ /* 0x000fc8000bf01270 */
[----:B------:R-:W-:-:S04]  /*1e60*/  USEL UR12, UR9, 0x1, UP0 ;  /* 0x00000001090c7887 */ /* 0x000fc80008000000 */
[----:B------:R-:W-:-:S04]  /*1e70*/  UIADD3 UR12, UR9, -UR12, URZ ;  /* 0x8000000c090c7290 */ /* 0x000fc8000fffe03f */
[----:B------:R-:W-:-:S06]  /*1e80*/  UISETP.GE.AND UP0, UPT, UR12, 0x1, UPT ;  /* 0x000000010c00788c */ /* 0x000fcc000bf06270 */
[----:B------:R-:W-:-:S13]  /*1e90*/  PLOP3.LUT P0, PT, PT, PT, UP0, 0x80, 0x0 ;  /* 0x000000000000781c */ /* 0x000fda0003f0f008 */
[----:B------:R-:W-:Y:S05]  /*1ea0*/  @!P0 BRA `(.L_x_19) ;  /* 0x00000008002c8947 */ /* 0x000fea0003800000 */
[----:B01----:R-:W-:Y:S01]  /*1eb0*/  IMAD.U32 R10, RZ, RZ, UR12 ;  /* 0x0000000cff0a7e24 */ /* 0x003fe2000f8e00ff */
[----:B------:R-:W-:Y:S01]  /*1ec0*/  UMOV UR19, UR5 ;  /* 0x0000000500137c82 */ /* 0x000fe20008000000 */
[----:B------:R-:W-:-:S05]  /*1ed0*/  ULDC UR21, c[0x0][0x50c] ;  /* 0x0001430000157ab9 */ /* 0x000fca0000000800 */
.L_x_27:
[----:B------:R-:W-:-:S13]  /*1ee0*/  ISETP.NE.AND P1, PT, R142, 0x3, PT ;  /* 0x000000038e00780c */ /* 0x000fda0003f25270 */
[----:B01----:R-:W-:Y:S05]  /*1ef0*/  @!P1 BRA `(.L_x_20) ;  /* 0x0000000000049947 */ /* 0x003fea0003800000 */
[----:B------:R-:W-:Y:S01]  /*1f00*/  BPT.TRAP 0x1 ;  /* 0x000000040000795c */ /* 0x000fe20000300000 */
.L_x_20:
[----:B------:R-:W0:Y:S01]  /*1f10*/  S2UR UR12, SR_CgaCtaId ;  /* 0x00000000000c79c3 */ /* 0x000e220000008800 */
[----:B------:R-:W-:Y:S01]  /*1f20*/  UMOV UR10, 0x400 ;  /* 0x00000400000a7882 */ /* 0x000fe20000000000 */
[----:B------:R-:W-:Y:S01]  /*1f30*/  SHF.L.U32 R11, R13, 0x1f, RZ ;  /* 0x0000001f0d0b7819 */ /* 0x000fe200000006ff */
[----:B0-----:R-:W-:-:S04]  /*1f40*/  ULEA UR10, UR12, UR10, 0x18 ;  /* 0x0000000a0c0a7291 */ /* 0x001fc8000f8ec03f */
[----:B------:R-:W-:-:S09]  /*1f50*/  ULEA UR12, UR18, UR10, 0x3 ;  /* 0x0000000a120c7291 */ /* 0x000fd2000f8e183f */
[----:B------:R0:W1:Y:S01]  /*1f60*/  SYNCS.PHASECHK.TRANS64.TRYWAIT P0, [UR12], R11 ;  /* 0x0000000bff0075a7 */ /* 0x000062000800014c */
[----:B------:R-:W-:Y:S05]  /*1f70*/  @!P1 BRA `(.L_x_21) ;  /* 0x0000000000049947 */ /* 0x000fea0003800000 */
[----:B------:R-:W-:Y:S01]  /*1f80*/  BPT.TRAP 0x1 ;  /* 0x000000040000795c */ /* 0x000fe20000300000 */
.L_x_21:
[----:B-1----:R-:W-:Y:S05]  /*1f90*/  @P0 BRA `(.L_x_22) ;  /* 0x0000000000080947 */ /* 0x002fea0003800000 */
[----:B------:R-:W1:Y:S02]  /*1fa0*/  SYNCS.PHASECHK.TRANS64.TRYWAIT P0, [UR12], R11 ;  /* 0x0000000bff0075a7 */ /* 0x000e64000800014c */
[----:B-1----:R-:W-:Y:S05]  /*1fb0*/  @!P0 BRA `(.L_x_23) ;  /* 0x0000007400cc8947 */ /* 0x002fea0003800000 */
.L_x_22:
[----:B------:R-:W-:Y:S01]  /*1fc0*/  UIADD3 UR12, UR10, 0x1c180, URZ ;  /* 0x0001c1800a0c7890 */ /* 0x000fe2000fffe03f */
[----:B------:R-:W-:Y:S01]  /*1fd0*/  WARPGROUP.ARRIVE ;  /* 0x00000000000079c5 */ /* 0x000fe20000000000 */
[----:B------:R-:W-:Y:S02]  /*1fe0*/  UISETP.NE.AND UP0, UPT, UR7, URZ, UPT ;  /* 0x0000003f0700728c */ /* 0x000fe4000bf05270 */
[----:B------:R-:W-:Y:S02]  /*1ff0*/  USHF.R.U32.HI UR12, URZ, 0x4, UR12 ;  /* 0x000000043f0c7899 */ /* 0x000fe4000801160c */
[----:B------:R-:W-:Y:S02]  /*2000*/  USEL UR8, UR8, URZ, !UP0 ;  /* 0x0000003f08087287 */ /* 0x000fe4000c000000 */
[----:B------:R-:W-:Y:S02]  /*2010*/  ULOP3.LUT UR12, UR12, 0x3fff, URZ, 0xc0, !UPT ;  /* 0x00003fff0c0c7892 */ /* 0x000fe4000f8ec03f */
[----:B------:R-:W-:-:S02]  /*2020*/  ULOP3.LUT UR7, UR11, 0x10000, URZ, 0xfc, !UPT ;  /* 0x000100000b077892 */ /* 0x000fc4000f8efc3f */
[----:B------:R-:W-:Y:S02]  /*2030*/  ULOP3.LUT UR12, UR12, 0x10000, URZ, 0xfc, !UPT ;  /* 0x000100000c0c7892 */ /* 0x000fe4000f8efc3f */
[----:B------:R-:W-:Y:S02]  /*2040*/  UISETP.NE.U32.AND UP0, UPT, UR8, URZ, UPT ;  /* 0x0000003f0800728c */ /* 0x000fe4000bf05070 */
[----:B------:R-:W-:Y:S02]  /*2050*/  ULEA UR8, UR18, UR7, 0xa ;  /* 0x0000000712087291 */ /* 0x000fe4000f8e503f */
[----:B------:R-:W-:Y:S02]  /*2060*/  ULEA UR7, UR18, UR12, 0x8 ;  /* 0x0000000c12077291 */ /* 0x000fe4000f8e403f */
[----:B------:R-:W-:Y:S01]  /*2070*/  UIADD3 UR20, UR8, 0x200, URZ ;  /* 0x0000020008147890 */ /* 0x000fe2000fffe03f */
[----:B------:R-:W-:Y:S02]  /*2080*/  UMOV UR13, 0x80000020 ;  /* 0x80000020000d7882 */ /* 0x000fe40000000000 */
[----:B------:R-:W-:Y:S01]  /*2090*/  UMOV UR12, UR8 ;  /* 0x00000008000c7c82 */ /* 0x000fe20008000000 */
[----:B------:R-:W-:Y:S01]  /*20a0*/  UMOV UR15, 0x80000020 ;  /* 0x80000020000f7882 */ /* 0x000fe20000000000 */
[----:B------:R-:W-:Y:S01]  /*20b0*/  UMOV UR14, UR7 ;  /* 0x00000007000e7c82 */ /* 0x000fe20008000000 */
[----:B------:R-:W-:Y:S01]  /*20c0*/  UIADD3 UR6, UR6, 0x2, URZ ;  /* 0x0000000206067890 */ /* 0x000fe2000fffe03f */
[----:B------:R-:W-:Y:S01]  /*20d0*/  QGMMA.64x64x32.F32.E5M2.E5M2 R56, gdesc[UR12], R56, UP0 ;  /* 0x00e000000c3879f3 */ /* 0x000fe2000bf03838 */
[----:B------:R-:W-:Y:S01]  /*20e0*/  UMOV UR12, UR20 ;  /* 0x00000014000c7c82 */ /* 0x000fe20008000000 */
[----:B------:R-:W-:-:S02]  /*20f0*/  UMOV UR13, 0x80000020 ;  /* 0x80000020000d7882 */ /* 0x000fc40000000000 */
[----:B------:R-:W-:Y:S01]  /*2100*/  QGMMA.64x64x32.F32.E5M2.E5M2 R24, gdesc[UR12], R24, UP0 ;  /* 0x00e000000c1879f3 */ /* 0x000fe2000bf03818 */
[----:B------:R-:W-:Y:S02]  /*2110*/  UIADD3 UR12, UR8, 0x2, URZ ;  /* 0x00000002080c7890 */ /* 0x000fe4000fffe03f */
[----:B------:R-:W-:Y:S02]  /*2120*/  UIADD3 UR14, UR7, 0x2, URZ ;  /* 0x00000002070e7890 */ /* 0x000fe4000fffe03f */
[----:B------:R-:W-:Y:S01]  /*2130*/  UIADD3 UR8, UR8, 0x202, URZ ;  /* 0x0000020208087890 */ /* 0x000fe2000fffe03f */
[----:B------:R-:W-:Y:S01]  /*2140*/  UMOV UR13, 0x80000020 ;  /* 0x80000020000d7882 */ /* 0x000fe20000000000 */
[----:B------:R-:W-:Y:S01]  /*2150*/  UMOV UR15, 0x80000020 ;  /* 0x80000020000f7882 */ /* 0x000fe20000000000 */
[----:B------:R-:W-:-:S04]  /*2160*/  UISETP.NE.AND UP0, UPT, UR6, UR21, UPT ;  /* 0x000000150600728c */ /* 0x000fc8000bf05270 */
[----:B------:R-:W-:-:S06]  /*2170*/  USEL UR7, URZ, 0x1, UP0 ;  /* 0x000000013f077887 */ /* 0x000fcc0008000000 */
[----:B------:R-:W-:Y:S01]  /*2180*/  ISETP.NE.AND P0, PT, RZ, UR7, PT ;  /* 0x00000007ff007c0c */ /* 0x000fe2000bf05270 */
[----:B------:R-:W-:Y:S01]  /*2190*/  QGMMA.64x64x32.F32.E5M2.E5M2 R56, gdesc[UR12], R56 ;  /* 0x00e000000c3879f3 */ /* 0x000fe20008703838 */
[----:B------:R-:W-:Y:S01]  /*21a0*/  UMOV UR12, UR8 ;  /* 0x00000008000c7c82 */ /* 0x000fe20008000000 */
[----:B------:R-:W-:Y:S02]  /*21b0*/  UMOV UR13, 0x80000020 ;  /* 0x80000020000d7882 */ /* 0x000fe40000000000 */
[----:B------:R-:W-:Y:S03]  /*21c0*/  QGMMA.64x64x32.F32.E5M2.E5M2 R24, gdesc[UR12], R24, gsb0 ;  /* 0x00e000000c1879f3 */ /* 0x000fe60008003818 */
[----:B------:R-:W-:-:S05]  /*21d0*/  WARPGROUP.DEPBAR.LE gsb0, 0x1 ;  /* 0x00008000000079c5 */ /* 0x000fca0000010100 */
[----:B------:R-:W-:Y:S05]  /*21e0*/  @!P0 BRA `(.L_x_24) ;  /* 0x0000000400088947 */ /* 0x000fea0003800000 */
[----:B------:R-:W-:Y:S02]  /*21f0*/  WARPGROUP.DEPBAR.LE gsb0, 0x0 ;  /* 0x00008000000079c5 */ /* 0x000fe40000010000 */
[----:B------:R-:W-:-:S01]  /*2200*/  FADD R145, R56, R145 ;  /* 0x0000009138917221 */ /* 0x000fc20000000000 */
[----:B------:R-:W-:Y:S01]  /*2210*/  FADD R140, R57, R140 ;  /* 0x0000008c398c7221 */ /* 0x000fe20000000000 */
        /* <DEDUP_REMOVED lines=62> */
[----:B------:R-:W-:-:S06]  /*2600*/  UMOV UR6, URZ ;  /* 0x0000003f00067c82 */ /* 0x000fcc0008000000 */
.L_x_24:
[----:B------:R-:W-:Y:S05]  /*2610*/  @!P1 BRA `(.L_x_25) ;  /* 0x0000000000049947 */ /* 0x000fea0003800000 */
[----:B------:R-:W-:Y:S01]  /*2620*/  BPT.TRAP 0x1 ;  /* 0x000000040000795c */ /* 0x000fe20000300000 */
.L_x_25:
[----:B------:R-:W-:Y:S01]  /*2630*/  ULEA UR8, UR19, UR10, 0x3 ;  /* 0x0000000a13087291 */ /* 0x000fe2000f8e183f */
[----:B------:R-:W-:-:S03]  /*2640*/  ISETP.GT.U32.AND P0, PT, R4, 0x1, PT ;  /* 0x000000010400780c */ /* 0x000fc60003f04070 */
[----:B------:R-:W-:-:S04]  /*2650*/  UIADD3 UR8, UR8, 0x38, URZ ;  /* 0x0000003808087890 */ /* 0x000fc8000fffe03f */
[----:B------:R-:W-:-:S09]  /*2660*/  UPRMT UR8, URZ, 0x654, UR8 ;  /* 0x000006543f087896 */ /* 0x000fd20008000008 */
[----:B------:R-:W-:Y:S01]  /*2670*/  SYNCS.ARRIVE.TRANS64.RED.A1T0 RZ, [UR8], RZ ;  /* 0x000000ffffff79a7 */ /* 0x000fe20008100408 */
[----:B------:R-:W-:Y:S05]  /*2680*/  @P0 BRA `(.L_x_26) ;  /* 0x0000000000040947 */ /* 0x000fea0003800000 */
[----:B------:R-:W-:Y:S01]  /*2690*/  BPT.TRAP 0x1 ;  /* 0x000000040000795c */ /* 0x000fe20000300000 */
.L_x_26:
[----:B------:R-:W-:Y:S01]  /*26a0*/  UIADD3 UR18, UR18, 0x1, URZ ;  /* 0x0000000112127890 */ /* 0x000fe2000fffe03f */
[C---:B------:R-:W-:Y:S01]  /*26b0*/  ISETP.GT.AND P0, PT, R10.reuse, 0x1, PT ;  /* 0x000000010a00780c */ /* 0x040fe20003f04270 */
[----:B------:R-:W-:Y:S01]  /*26c0*/  UIADD3 UR19, UR19, 0x1, URZ ;  /* 0x0000000113137890 */ /* 0x000fe2000fffe03f */
[----:B------:R-:W-:Y:S01]  /*26d0*/  VIADD R10, R10, 0xffffffff ;  /* 0xffffffff0a0a7836 */ /* 0x000fe20000000000 */
[----:B------:R-:W-:Y:S02]  /*26e0*/  UISETP.NE.AND UP0, UPT, UR18, 0x7, UPT ;  /* 0x000000071200788c */ /* 0x000fe4000bf05270 */
[----:B------:R-:W-:Y:S02]  /*26f0*/  UISETP.NE.AND UP1, UPT, UR19, 0x7, UPT ;  /* 0x000000071300788c */ /* 0x000fe4000bf25270 */
[----:B------:R-:W-:Y:S02]  /*2700*/  USEL UR8, URZ, 0x1, UP0 ;  /* 0x000000013f087887 */ /* 0x000fe40008000000 */
[----:B------:R-:W-:-:S02]  /*2710*/  USEL UR18, UR18, URZ, UP0 ;  /* 0x0000003f12127287 */ /* 0x000fc40008000000 */
[----:B------:R-:W-:Y:S02]  /*2720*/  USEL UR19, UR19, URZ, UP1 ;  /* 0x0000003f13137287 */ /* 0x000fe40008800000 */
[----:B------:R-:W-:Y:S01]  /*2730*/  LOP3.LUT R13, R13, UR8, RZ, 0x3c, !PT ;  /* 0x000000080d0d7c12 */ /* 0x000fe2000f8e3cff */
[----:B------:R-:W-:Y:S01]  /*2740*/  UMOV UR8, 0x1 ;  /* 0x0000000100087882 */ /* 0x000fe20000000000 */
[----:B------:R-:W-:Y:S08]  /*2750*/  @P0 BRA `(.L_x_27) ;  /* 0xfffffff400e00947 */ /* 0x000ff0000383ffff */
.L_x_19:
[----:B------:R-:W-:Y:S01]  /*2760*/  UISETP.NE.AND UP0, UPT, UR6, URZ, UPT ;  /* 0x0000003f0600728c */ /* 0x000fe2000bf05270 */
[----:B01----:R-:W0:Y:S03]  /*2770*/  LDC R10, c[0x0][0x28c] ;  /* 0x0000a300ff0a7b82 */ /* 0x003e260000000800 */
[----:B------:R-:W-:-:S06]  /*2780*/  USEL UR6, URZ, 0x1, !UP0 ;  /* 0x000000013f067887 */ /* 0x000fcc000c000000 */
[----:B------:R-:W-:Y:S02]  /*2790*/  ISETP.NE.AND P0, PT, RZ, UR6, PT ;  /* 0x00000006ff007c0c */ /* 0x000fe4000bf05270 */
[----:B0-----:R-:W-:-:S11]  /*27a0*/  ISETP.GE.AND P1, PT, R10, 0x1, PT ;  /* 0x000000010a00780c */ /* 0x001fd60003f26270 */
[----:B------:R-:W-:Y:S05]  /*27b0*/  @!P0 BRA `(.L_x_28) ;  /* 0x0000000400048947 */ /* 0x000fea0003800000 */
[----:B------:R-:W-:Y:S02]  /*27c0*/  WARPGROUP.DEPBAR.LE gsb0, 0x0 ;  /* 0x00008000000079c5 */ /* 0x000fe40000010000 */
[----:B------:R-:W-:Y:S01]  /*27d0*/  FADD R145, R56, R145 ;  /* 0x0000009138917221 */ /* 0x000fe20000000000 */
        /* <DEDUP_REMOVED lines=62> */
[----:B------:R-:W-:-:S07]  /*2bc0*/  FADD R18, R18, R55 ;  /* 0x0000003712127221 */ /* 0x000fce0000000000 */
.L_x_28:
[----:B------:R-:W-:Y:S02]  /*2bd0*/  WARPGROUP.DEPBAR.LE gsb0, 0x0 ;  /* 0x00008000000079c5 */ /* 0x000fe40000010000 */
[----:B------:R-:W-:Y:S05]  /*2be0*/  @!P1 BRA `(.L_x_29) ;  /* 0x0000000000489947 */ /* 0x000fea0003800000 */
[----:B------:R-:W-:-:S13]  /*2bf0*/  ISETP.NE.AND P0, PT, R142, 0x3, PT ;  /* 0x000000038e00780c */ /* 0x000fda0003f05270 */
[----:B------:R-:W-:Y:S05]  /*2c00*/  @!P0 BRA `(.L_x_30) ;  /* 0x0000000000048947 */ /* 0x000fea0003800000 */
[----:B------:R-:W-:Y:S01]  /*2c10*/  BPT.TRAP 0x1 ;  /* 0x000000040000795c */ /* 0x000fe20000300000 */
.L_x_30:
[----:B------:R-:W-:Y:S01]  /*2c20*/  UISETP.LT.AND UP0, UPT, UR9, 0x1, UPT ;  /* 0x000000010900788c */ /* 0x000fe2000bf01270 */
[----:B------:R-:W-:-:S03]  /*2c30*/  ISETP.GT.U32.AND P0, PT, R4, 0x1, PT ;  /* 0x000000010400780c */ /* 0x000fc60003f04070 */
[----:B------:R-:W-:-:S04]  /*2c40*/  USEL UR8, UR9, 0x1, UP0 ;  /* 0x0000000109087887 */ /* 0x000fc80008000000 */
[----:B------:R-:W-:-:S04]  /*2c50*/  UIADD3 UR8, UR5, UR9, -UR8 ;  /* 0x0000000905087290 */ /* 0x000fc8000fffe808 */
[----:B------:R-:W-:-:S04]  /*2c60*/  UIMAD.WIDE.U32 UR6, UR8, 0x24924925, URZ ;  /* 0x24924925080678a5 */ /* 0x000fc8000f8e003f */
[----:B------:R-:W-:-:S04]  /*2c70*/  UIADD3 UR6, UR8, -UR7, URZ ;  /* 0x8000000708067290 */ /* 0x000fc8000fffe03f */
[----:B------:R-:W-:-:S04]  /*2c80*/  ULEA.HI UR6, UR6, UR7, URZ, 0x1f ;  /* 0x0000000706067291 */ /* 0x000fc8000f8ff83f */
[----:B------:R-:W-:-:S04]  /*2c90*/  USHF.R.U32.HI UR6, URZ, 0x2, UR6 ;  /* 0x000000023f067899 */ /* 0x000fc80008011606 */
[----:B------:R-:W-:-:S04]  /*2ca0*/  UIMAD UR6, UR6, -0x7, UR8 ;  /* 0xfffffff9060678a4 */ /* 0x000fc8000f8e0208 */
[----:B------:R-:W-:-:S04]  /*2cb0*/  ULEA UR6, UR6, UR10, 0x3 ;  /* 0x0000000a06067291 */ /* 0x000fc8000f8e183f */
[----:B------:R-:W-:-:S04]  /*2cc0*/  UIADD3 UR6, UR6, 0x38, URZ ;  /* 0x0000003806067890 */ /* 0x000fc8000fffe03f */
[----:B------:R-:W-:-:S09]  /*2cd0*/  UPRMT UR6, URZ, 0x654, UR6 ;  /* 0x000006543f067896 */ /* 0x000fd20008000006 */
[----:B------:R-:W-:Y:S01]  /*2ce0*/  SYNCS.ARRIVE.TRANS64.RED.A1T0 RZ, [UR6], RZ ;  /* 0x000000ffffff79a7 */ /* 0x000fe20008100406 */
[----:B------:R-:W-:Y:S05]  /*2cf0*/  @P0 BRA `(.L_x_29) ;  /* 0x0000000000040947 */ /* 0x000fea0003800000 */
[----:B------:R-:W-:Y:S01]  /*2d00*/  BPT.TRAP 0x1 ;  /* 0x000000040000795c */ /* 0x000fe20000300000 */
.L_x_29:
[----:B------:R-:W0:Y:S01]  /*2d10*/  LDC R14, c[0x0][0x288] ;  /* 0x0000a200ff0e7b82 */ /* 0x000e220000000800 */
[--C-:B------:R-:W-:Y:S01]  /*2d20*/  SHF.R.U32.HI R10, RZ, 0x2, R0.reuse ;  /* 0x00000002ff0a7819 */ /* 0x100fe20000011600 */
[----:B------:R-:W-:Y:S01]  /*2d30*/  UIADD3 UR8, UR9, UR5, URZ ;  /* 0x0000000509087290 */ /* 0x000fe2000fffe03f */
[----:B------:R-:W-:Y:S01]  /*2d40*/  LOP3.LUT R12, R0, 0x60, RZ, 0xc0, !PT ;  /* 0x00000060000c7812 */ /* 0x000fe200078ec0ff */
[----:B------:R-:W-:Y:S01]  /*2d50*/  IMAD.SHL.U32 R33, R7, 0x40, RZ ;  /* 0x0000004007217824 */ /* 0x000fe200078e00ff */
[----:B------:R-:W-:Y:S01]  /*2d60*/  SHF.R.U32.HI R13, RZ, 0x7, R0 ;  /* 0x00000007ff0d7819 */ /* 0x000fe20000011600 */
[----:B------:R-:W-:Y:S01]  /*2d70*/  UISETP.GT.U32.AND UP0, UPT, UR8, 0x6, UPT ;  /* 0x000000060800788c */ /* 0x000fe2000bf04070 */
[----:B------:R-:W-:Y:S01]  /*2d80*/  LOP3.LUT R11, R10, 0x7, RZ, 0xc0, !PT ;  /* 0x000000070a0b7812 */ /* 0x000fe200078ec0ff */
[----:B------:R-:W-:Y:S01]  /*2d90*/  UIMAD.WIDE.U32 UR6, UR8, 0x24924925, URZ ;  /* 0x24924925080678a5 */ /* 0x000fe2000f8e003f */
[----:B------:R-:W-:Y:S01]  /*2da0*/  SHF.R.U32.HI R12, RZ, 0x1, R12 ;  /* 0x00000001ff0c7819 */ /* 0x000fe2000001160c */
[----:B------:R-:W-:Y:S01]  /*2db0*/  IMAD.SHL.U32 R34, R6, 0x100, RZ ;  /* 0x0000010006227824 */ /* 0x000fe200078e00ff */
[----:B------:R-:W-:Y:S01]  /*2dc0*/  LOP3.LUT R10, R13, 0x1, RZ, 0xc0, !PT ;  /* 0x000000010d0a7812 */ /* 0x000fe200078ec0ff */
[----:B------:R-:W-:Y:S01]  /*2dd0*/  IMAD.SHL.U32 R26, R0, 0x2, RZ ;  /* 0x00000002001a7824 */ /* 0x000fe200078e00ff */
[----:B------:R-:W-:Y:S01]  /*2de0*/  IADD3 R13, RZ, -R12, -R11 ;  /* 0x8000000cff0d7210 */ /* 0x000fe20007ffe80b */
[----:B------:R-:W-:Y:S01]  /*2df0*/  ULDC UR12, c[0x0][0x284] ;  /* 0x0000a100000c7ab9 */ /* 0x000fe20000000800 */
[----:B------:R-:W-:Y:S01]  /*2e00*/  UISETP.LT.U32.AND UP0, UPT, UR9, 0x7, UP0 ;  /* 0x000000070900788c */ /* 0x000fe20008701070 */
[C---:B------:R-:W-:Y:S01]  /*2e10*/  IMAD.SHL.U32 R24, R10.reuse, 0x40, RZ ;  /* 0x000000400a187824 */ /* 0x040fe200078e00ff */
[----:B------:R-:W-:Y:S01]  /*2e20*/  UIADD3 UR5, UR8, -UR7, URZ ;  /* 0x8000000708057290 */ /* 0x000fe2000fffe03f */
[----:B------:R-:W-:Y:S01]  /*2e30*/  IMAD R13, R10, -0x40, R13 ;  /* 0xffffffc00a0d7824 */ /* 0x000fe200078e020d */
[----:B------:R-:W-:Y:S01]  /*2e40*/  UISETP.GE.U32.AND UP1, UPT, UR9, 0x7, UPT ;  /* 0x000000070900788c */ /* 0x000fe2000bf26070 */
[----:B------:R-:W-:Y:S01]  /*2e50*/  LOP3.LUT R10, R0, 0x3, RZ, 0xc0, !PT ;  /* 0x00000003000a7812 */ /* 0x000fe200078ec0ff */
[----:B------:R-:W-:Y:S01]  /*2e60*/  USEL UR6, URZ, 0x1, !UP0 ;  /* 0x000000013f067887 */ /* 0x000fe2000c000000 */
[----:B------:R-:W-:Y:S01]  /*2e70*/  SHF.R.S32.HI R29, RZ, 0x1f, R5 ;  /* 0x0000001fff1d7819 */ /* 0x000fe20000011405 */
[----:B------:R-:W-:Y:S01]  /*2e80*/  ULEA.HI UR5, UR5, UR7, URZ, 0x1f ;  /* 0x0000000705057291 */ /* 0x000fe2000f8ff83f */
[C---:B0-----:R-:W-:Y:S01]  /*2e90*/  ISETP.GE.AND P0, PT, R33.reuse, R14, PT ;  /* 0x0000000e2100720c */ /* 0x041fe20003f06270 */
[----:B------:R-:W-:Y:S01]  /*2ea0*/  ULDC.64 UR10, c[0x0][0x5d0] ;  /* 0x00017400000a7ab9 */ /* 0x000fe20000000a00 */
[----:B------:R-:W-:Y:S01]  /*2eb0*/  LOP3.LUT R26, R33, 0x6, R26, 0xf8, !PT ;  /* 0x00000006211a7812 */ /* 0x000fe200078ef81a */
[----:B------:R-:W-:Y:S01]  /*2ec0*/  IMAD R10, R10, -0x2, R14 ;  /* 0xfffffffe0a0a7824 */ /* 0x000fe200078e020e */
[----:B------:R-:W-:Y:S01]  /*2ed0*/  ISETP.GE.OR P0, PT, R34, UR12, P0 ;  /* 0x0000000c22007c0c */ /* 0x000fe20008706670 */
[----:B------:R-:W-:Y:S01]  /*2ee0*/  IMAD R14, R29, UR10, RZ ;  /* 0x0000000a1d0e7c24 */ /* 0x000fe2000f8e02ff */
[----:B------:R-:W-:Y:S01]  /*2ef0*/  SHF.R.S32.HI R27, RZ, 0x1f, R26 ;  /* 0x0000001fff1b7819 */ /* 0x000fe2000001141a */
[----:B------:R-:W-:Y:S01]  /*2f00*/  ULOP3.LUT UR4, UR4, UR6, URZ, 0x3c, !UPT ;  /* 0x0000000604047292 */ /* 0x000fe2000f8e3c3f */
[----:B------:R-:W-:Y:S01]  /*2f10*/  LOP3.LUT R35, R24, 0x40, R11, 0xe2, !PT ;  /* 0x0000004018237812 */ /* 0x000fe200078ee20b */
[----:B------:R-:W-:Y:S01]  /*2f20*/  USHF.R.U32.HI UR5, URZ, 0x2, UR5 ;  /* 0x000000023f057899 */ /* 0x000fe20008011605 */
[----:B------:R-:W-:Y:S01]  /*2f30*/  IMAD.WIDE R24, R6, 0x100, RZ ;  /* 0x0000010006187825 */ /* 0x000fe200078e02ff */
[----:B------:R-:W-:-:S02]  /*2f40*/  IADD3 R34, -R34, UR12, R13 ;  /* 0x0000000c22227c10 */ /* 0x000fc4000fffe10d */
[----:B------:R-:W-:Y:S01]  /*2f50*/  @UP1 ULOP3.LUT UR4, UR4, 0x1, UR5, 0x78, !UPT ;  /* 0x0000000104041892 */ /* 0x000fe2000f8e7805 */
[C---:B------:R-:W-:Y:S01]  /*2f60*/  IMAD R11, R5.reuse, UR11, R14 ;  /* 0x0000000b050b7c24 */ /* 0x040fe2000f8e020e */
[----:B------:R-:W-:Y:S01]  /*2f70*/  UIMAD UR5, UR5, -0x7, UR8 ;  /* 0xfffffff9050578a4 */ /* 0x000fe2000f8e0208 */
[----:B------:R-:W-:Y:S01]  /*2f80*/  IMAD.WIDE.U32 R6, R5, UR10, R26 ;  /* 0x0000000a05067c25 */ /* 0x000fe2000f8e001a */
[----:B------:R-:W-:-:S03]  /*2f90*/  LOP3.LUT R35, R24, R35, R12, 0xfe, !PT ;  /* 0x0000002318237212 */ /* 0x000fc600078efe0c */
[----:B------:R-:W-:Y:S02]  /*2fa0*/  IMAD.IADD R7, R7, 0x1, R11 ;  /* 0x0000000107077824 */ /* 0x000fe400078e020b */
[----:B------:R-:W-:Y:S02]  /*2fb0*/  IMAD.IADD R33, R10, 0x1, -R33 ;  /* 0x000000010a217824 */ /* 0x000fe400078e0a21 */
[----:B------:R-:W-:Y:S01]  /*2fc0*/  IMAD.MOV.U32 R32, RZ, RZ, -0x1 ;  /* 0xffffffffff207424 */ /* 0x000fe200078e00ff */
[----:B------:R-:W-:Y:S06]  /*2fd0*/  @P0 BRA `(.L_x_31) ;  /* 0x0000004800040947 */ /* 0x000fec0003800000 */
[----:B------:R-:W0:Y:S01]  /*2fe0*/  LDC.64 R30, c[0x0][0x5c8] ;  /* 0x00017200ff1e7b82 */ /* 0x000e220000000a00 */
[----:B------:R-:W-:Y:S01]  /*2ff0*/  ULDC.64 UR6, c[0x0][0x5c0] ;  /* 0x0001700000067ab9 */ /* 0x000fe20000000a00 */
[----:B------:R-:W-:Y:S01]  /*3000*/  BSSY B0, `(.L_x_31) ;  /* 0x000047e000007945 */ /* 0x000fe20003800000 */
[-C--:B0-----:R-:W-:Y:S02]  /*3010*/  IMAD R10, R25, R30.reuse, RZ ;  /* 0x0000001e190a7224 */ /* 0x081fe400078e02ff */
[----:B------:R-:W-:-:S04]  /*3020*/  IMAD.WIDE.U32 R6, R35, R30, R6 ;  /* 0x0000001e23067225 */ /* 0x000fc800078e0006 */
[----:B------:R-:W-:Y:S01]  /*3030*/  IMAD R13, R35, R31, R10 ;  /* 0x0000001f230d7224 */ /* 0x000fe200078e020a */
[----:B------:R-:W-:Y:S01]  /*3040*/  IADD3 R14, P4, R6, UR6, RZ ;  /* 0x00000006060e7c10 */ /* 0x000fe2000ff9e0ff */
[C---:B------:R-:W-:Y:S01]  /*3050*/  IMAD.SHL.U32 R11, R30.reuse, 0x80, RZ ;  /* 0x000000801e0b7824 */ /* 0x040fe200078e00ff */
[C---:B------:R-:W-:Y:S01]  /*3060*/  LEA R28, P2, R30.reuse, R6, 0x3 ;  /* 0x000000061e1c7211 */ /* 0x040fe200078418ff */
[----:B------:R-:W-:Y:S01]  /*3070*/  IMAD.IADD R36, R7, 0x1, R13 ;  /* 0x0000000107247824 */ /* 0x000fe200078e020d */
[----:B------:R-:W-:Y:S02]  /*3080*/  SHF.L.U64.HI R7, R30, 0x7, R31 ;  /* 0x000000071e077819 */ /* 0x000fe4000001021f */
[----:B------:R-:W-:Y:S02]  /*3090*/  IADD3 R10, P1, P0, R6, UR6, R11 ;  /* 0x00000006060a7c10 */ /* 0x000fe4000f83e00b */
[----:B------:R-:W-:Y:S02]  /*30a0*/  IADD3.X R15, R36, UR7, RZ, P4, !PT ;  /* 0x00000007240f7c10 */ /* 0x000fe4000a7fe4ff */
[----:B---3-5:R-:W-:-:S02]  /*30b0*/  FSETP.NEU.AND P4, PT, R9, RZ, PT ;  /* 0x000000ff0900720b */ /* 0x028fc40003f8d000 */
[----:B------:R-:W-:Y:S02]  /*30c0*/  LEA.HI.X R30, R30, R36, R31, 0x3, P2 ;  /* 0x000000241e1e7211 */ /* 0x000fe400010f1c1f */
[C---:B------:R-:W-:Y:S02]  /*30d0*/  IADD3 R12, P2, R28.reuse, UR6, RZ ;  /* 0x000000061c0c7c10 */ /* 0x040fe4000ff5e0ff */
[----:B------:R-:W-:Y:S02]  /*30e0*/  IADD3 R6, P5, P6, R28, UR6, R11 ;  /* 0x000000061c067c10 */ /* 0x000fe4000febe00b */
[--C-:B------:R-:W-:Y:S02]  /*30f0*/  IADD3.X R11, R36, UR7, R7.reuse, P1, P0 ;  /* 0x00000007240b7c10 */ /* 0x100fe40008fe0407 */
[C---:B------:R-:W-:Y:S02]  /*3100*/  IADD3.X R13, R30.reuse, UR7, RZ, P2, !PT ;  /* 0x000000071e0d7c10 */ /* 0x040fe400097fe4ff */
[----:B------:R-:W-:Y:S01]  /*3110*/  IADD3.X R7, R30, UR7, R7, P5, P6 ;  /* 0x000000071e077c10 */ /* 0x000fe2000afec407 */
[----:B------:R-:W-:Y:S06]  /*3120*/  @!P4 BRA `(.L_x_32) ;  /* 0x00000034009cc947 */ /* 0x000fec0003800000 */
[----:B------:R-:W-:Y:S01]  /*3130*/  ULDC.64 UR6, c[0x0][0x5b8] ;  /* 0x00016e0000067ab9 */ /* 0x000fe20000000a00 */
[----:B------:R-:W-:Y:S01]  /*3140*/  ISETP.GE.AND P0, PT, R34, 0x1, PT ;  /* 0x000000012200780c */ /* 0x000fe20003f06270 */
[----:B------:R-:W-:Y:S01]  /*3150*/  IMAD R28, R29, UR6, RZ ;  /* 0x000000061d1c7c24 */ /* 0x000fe2000f8e02ff */
[----:B------:R-:W-:Y:S01]  /*3160*/  ULDC.64 UR10, c[0x0][0x5a8] ;  /* 0x00016a00000a7ab9 */ /* 0x000fe20000000a00 */
[----:B------:R-:W-:Y:S01]  /*3170*/  IMAD.WIDE.U32 R26, R5, UR6, R26 ;  /* 0x00000006051a7c25 */ /* 0x000fe2000f8e001a */
[----:B------:R-:W-:Y:S01]  /*3180*/  ISETP.LT.OR P4, PT, R33, 0x1, !P0 ;  /* 0x000000012100780c */ /* 0x000fe20004781670 */
[----:B------:R-:W-:Y:S02]  /*3190*/  BSSY B1, `(.L_x_33) ;  /* 0x000000c000017945 */ /* 0x000fe40003800000 */
[----:B------:R-:W-:Y:S01]  /*31a0*/  IMAD R5, R5, UR7, R28 ;  /* 0x0000000705057c24 */ /* 0x000fe2000f8e021c */
[----:B------:R-:W-:Y:S02]  /*31b0*/  ULDC.64 UR6, c[0x0][0x5b0] ;  /* 0x00016c0000067ab9 */ /* 0x000fe40000000a00 */
[----:B------:R-:W-:-:S02]  /*31c0*/  IMAD R30, R25, UR6, RZ ;  /* 0x00000006191e7c24 */ /* 0x000fc4000f8e02ff */
[----:B------:R-:W-:Y:S02]  /*31d0*/  IMAD.IADD R27, R27, 0x1, R5 ;  /* 0x000000011b1b7824 */ /* 0x000fe400078e0205 */
[C---:B------:R-:W-:Y:S02]  /*31e0*/  IMAD R5, R35.reuse, UR7, R30 ;  /* 0x0000000723057c24 */ /* 0x040fe4000f8e021e */
[----:B------:R-:W-:-:S03]  /*31f0*/  IMAD.WIDE.U32 R28, R35, UR6, R26 ;  /* 0x00000006231c7c25 */ /* 0x000fc6000f8e001a */
[----:B------:R-:W-:-:S04]  /*3200*/  IADD3 R28, P1, R28, UR10, RZ ;  /* 0x0000000a1c1c7c10 */ /* 0x000fc8000ff3e0ff */
[--C-:B------:R-:W-:Y:S02]  /*3210*/  IADD3.X R29, R29, UR11, R5.reuse, P1, !PT ;  /* 0x0000000b1d1d7c10 */ /* 0x100fe40008ffe405 */
[----:B------:R-:W-:Y:S01]  /*3220*/  PRMT R5, RZ, 0x7610, R5 ;  /* 0x00007610ff057816 */ /* 0x000fe20000000005 */
[----:B------:R-:W-:Y:S06]  /*3230*/  @P4 BRA `(.L_x_34) ;  /* 0x0000000000044947 */ /* 0x000fec0003800000 */
[----:B------:R0:W5:Y:S02]  /*3240*/  LDG.E.U8 R5, desc[UR16][R28.64] ;  /* 0x000000101c057981 */ /* 0x000164000c1e1100 */
.L_x_34:
[----:B------:R-:W-:Y:S05]  /*3250*/  BSYNC B1 ;  /* 0x0000000000017941 */ /* 0x000fea0003800000 */
.L_x_33:
[----:B-----5:R-:W-:Y:S01]  /*3260*/  LOP3.LUT R5, R5, 0xff, RZ, 0xc0, !PT ;  /* 0x000000ff05057812 */ /* 0x020fe200078ec0ff */
[----:B------:R-:W-:Y:S01]  /*3270*/  BSSY B1, `(.L_x_35) ;  /* 0x000000b000017945 */ /* 0x000fe20003800000 */
[----:B------:R-:W-:Y:S02]  /*3280*/  ISETP.LT.OR P2, PT, R33, 0x2, !P0 ;  /* 0x000000022100780c */ /* 0x000fe40004741670 */
[----:B------:R-:W-:-:S05]  /*3290*/  F2FP.F16.E5M2.UNPACK_B R5, R5 ;  /* 0x00000005ff05723e */ /* 0x000fca00020004ff */
[----:B------:R-:W-:Y:S01]  /*32a0*/  HADD2.F32 R30, -RZ, R5.H0_H0 ;  /* 0x20000005ff1e7230 */ /* 0x000fe20000004100 */
[----:B------:R-:W-:-:S04]  /*32b0*/  PRMT R5, RZ, 0x7610, R5 ;  /* 0x00007610ff057816 */ /* 0x000fc80000000005 */
[----:B------:R-:W-:-:S04]  /*32c0*/  FMUL R30, R30, R9 ;  /* 0x000000091e1e7220 */ /* 0x000fc80000400000 */
[----:B--2---:R-:W-:-:S05]  /*32d0*/  FFMA R30, R145, R8, R30 ;  /* 0x00000008911e7223 */ /* 0x004fca000000001e */
[----:B------:R-:W-:-:S05]  /*32e0*/  F2FP.SATFINITE.E5M2.F32.PACK_AB_MERGE_C R31, RZ, R30, RZ ;  /* 0x0000001eff1f723e */ /* 0x000fca00048060ff */
[----:B------:R1:W-:Y:S01]  /*32f0*/  @!P4 STG.E.U8 desc[UR16][R14.64], R31 ;  /* 0x0000001f0e00c986 */ /* 0x0003e2000c101110 */
[----:B------:R-:W-:Y:S05]  /*3300*/  @P2 BRA `(.L_x_36) ;  /* 0x0000000000042947 */ /* 0x000fea0003800000 */
[----:B------:R2:W5:Y:S02]  /*3310*/  LDG.E.U8 R5, desc[UR16][R28.64+0x1] ;  /* 0x000001101c057981 */ /* 0x000564000c1e1100 */
.L_x_36:
[----:B------:R-:W-:Y:S05]  /*3320*/  BSYNC B1 ;  /* 0x0000000000017941 */ /* 0x000fea0003800000 */
.L_x_35:
[----:B-----5:R-:W-:Y:S01]  /*3330*/  LOP3.LUT R5, R5, 0xff, RZ, 0xc0, !PT ;  /* 0x000000ff05057812 */ /* 0x020fe200078ec0ff */
[----:B------:R-:W-:Y:S01]  /*3340*/  BSSY B1, `(.L_x_37) ;  /* 0x0000013000017945 */ /* 0x000fe20003800000 */
[----:B------:R-:W-:Y:S02]  /*3350*/  IADD3 R37, P1, R35, 0x8, RZ ;  /* 0x0000000823257810 */ /* 0x000fe40007f3e0ff */
[----:B------:R-:W-:-:S03]  /*3360*/  F2FP.F16.E5M2.UNPACK_B R5, R5 ;  /* 0x00000005ff05723e */ /* 0x000fc600020004ff */
[----:B-1----:R-:W-:Y:S01]  /*3370*/  IMAD.X R31, RZ, RZ, R25, P1 ;  /* 0x000000ffff1f7224 */ /* 0x002fe200008e0619 */
[----:B------:R-:W-:Y:S01]  /*3380*/  ISETP.GE.AND P1, PT, R34, 0x9, PT ;  /* 0x000000092200780c */ /* 0x000fe20003f26270 */
[----:B------:R-:W-:Y:S02]  /*3390*/  HADD2.F32 R30, -RZ, R5.H0_H0 ;  /* 0x20000005ff1e7230 */ /* 0x000fe40000004100 */
[----:B------:R-:W-:Y:S01]  /*33a0*/  IMAD R36, R31, UR6, RZ ;  /* 0x000000061f247c24 */ /* 0x000fe2000f8e02ff */
[----:B------:R-:W-:Y:S02]  /*33b0*/  ISETP.LT.OR P5, PT, R33, 0x1, !P1 ;  /* 0x000000012100780c */ /* 0x000fe40004fa1670 */
[----:B------:R-:W-:Y:S01]  /*33c0*/  FMUL R5, R30, R9 ;  /* 0x000000091e057220 */ /* 0x000fe20000400000 */
[----:B------:R-:W-:-:S04]  /*33d0*/  IMAD.WIDE.U32 R30, R37, UR6, R26 ;  /* 0x00000006251e7c25 */ /* 0x000fc8000f8e001a */
[----:B------:R-:W-:Y:S01]  /*33e0*/  FFMA R5, R140, R8, R5 ;  /* 0x000000088c057223 */ /* 0x000fe20000000005 */
[----:B------:R-:W-:Y:S01]  /*33f0*/  IMAD R37, R37, UR7, R36 ;  /* 0x0000000725257c24 */ /* 0x000fe2000f8e0224 */
[----:B------:R-:W-:-:S03]  /*3400*/  IADD3 R30, P4, R30, UR10, RZ ;  /* 0x0000000a1e1e7c10 */ /* 0x000fc6000ff9e0ff */
[----:B------:R-:W-:Y:S02]  /*3410*/  F2FP.SATFINITE.E5M2.F32.PACK_AB_MERGE_C R39, RZ, R5, RZ ;  /* 0x00000005ff27723e */ /* 0x000fe400048060ff */
[----:B------:R-:W-:Y:S02]  /*3420*/  IADD3.X R31, R31, UR11, R37, P4, !PT ;  /* 0x0000000b1f1f7c10 */ /* 0x000fe4000a7fe425 */
[----:B------:R-:W-:Y:S01]  /*3430*/  PRMT R5, RZ, 0x7610, R5 ;  /* 0x00007610ff057816 */ /* 0x000fe20000000005 */
[----:B------:R1:W-:Y:S01]  /*3440*/  @!P2 STG.E.U8 desc[UR16][R14.64+0x1], R39 ;  /* 0x000001270e00a986 */ /* 0x0003e2000c101110 */
[----:B------:R-:W-:Y:S05]  /*3450*/  @P5 BRA `(.L_x_38) ;  /* 0x0000000000045947 */ /* 0x000fea0003800000 */
[----:B------:R3:W5:Y:S02]  /*3460*/  LDG.E.U8 R5, desc[UR16][R30.64] ;  /* 0x000000101e057981 */ /* 0x000764000c1e1100 */
.L_x_38:
[----:B------:R-:W-:Y:S05]  /*3470*/  BSYNC B1 ;  /* 0x0000000000017941 */ /* 0x000fea0003800000 */
.L_x_37:
[----:B-----5:R-:W-:Y:S01]  /*3480*/  LOP3.LUT R5, R5, 0xff, RZ, 0xc0, !PT ;  /* 0x000000ff05057812 */ /* 0x020fe200078ec0ff */
[----:B------:R-:W-:Y:S01]  /*3490*/  BSSY B1, `(.L_x_39) ;  /* 0x000000b000017945 */ /* 0x000fe20003800000 */
[----:B------:R-:W-:Y:S02]  /*34a0*/  ISETP.LT.OR P2, PT, R33, 0x2, !P1 ;  /* 0x000000022100780c */ /* 0x000fe40004f41670 */
[----:B------:R-:W-:-:S05]  /*34b0*/  F2FP.F16.E5M2.UNPACK_B R5, R5 ;  /* 0x00000005ff05723e */ /* 0x000fca00020004ff */
[----:B------:R-:W-:Y:S01]  /*34c0*/  HADD2.F32 R36, -RZ, R5.H0_H0 ;  /* 0x20000005ff247230 */ /* 0x000fe20000004100 */
[----:B------:R-:W-:-:S04]  /*34d0*/  PRMT R5, RZ, 0x7610, R5 ;  /* 0x00007610ff057816 */ /* 0x000fc80000000005 */
[----:B------:R-:W-:-:S04]  /*34e0*/  FMUL R36, R36, R9 ;  /* 0x0000000924247220 */ /* 0x000fc80000400000 */
[----:B------:R-:W-:-:S05]  /*34f0*/  FFMA R36, R143, R8, R36 ;  /* 0x000000088f247223 */ /* 0x000fca0000000024 */
[----:B------:R-:W-:-:S05]  /*3500*/  F2FP.SATFINITE.E5M2.F32.PACK_AB_MERGE_C R37, RZ, R36, RZ ;  /* 0x00000024ff25723e */ /* 0x000fca00048060ff */
[----:B------:R4:W-:Y:S01]  /*3510*/  @!P5 STG.E.U8 desc[UR16][R12.64], R37 ;  /* 0x000000250c00d986 */ /* 0x0009e2000c101110 */
[----:B------:R-:W-:Y:S05]  /*3520*/  @P2 BRA `(.L_x_40) ;  /* 0x0000000000042947 */ /* 0x000fea0003800000 */
[----:B------:R0:W5:Y:S02]  /*3530*/  LDG.E.U8 R5, desc[UR16][R30.64+0x1] ;  /* 0x000001101e057981 */ /* 0x000164000c1e1100 */
.L_x_40:
[----:B------:R-:W-:Y:S05]  /*3540*/  BSYNC B1 ;  /* 0x0000000000017941 */ /* 0x000fea0003800000 */
.L_x_39:
[----:B-----5:R-:W-:Y:S01]  /*3550*/  LOP3.LUT R5, R5, 0xff, RZ, 0xc0, !PT ;  /* 0x000000ff05057812 */ /* 0x020fe200078ec0ff */
[----:B------:R-:W-:Y:S01]  /*3560*/  BSSY B1, `(.L_x_41) ;  /* 0x000000b000017945 */ /* 0x000fe20003800000 */
[----:B------:R-:W-:Y:S02]  /*3570*/  ISETP.LT.OR P4, PT, R33, 0x9, !P0 ;  /* 0x000000092100780c */ /* 0x000fe40004781670 */
[----:B------:R-:W-:-:S05]  /*3580*/  F2FP.F16.E5M2.UNPACK_B R5, R5 ;  /* 0x00000005ff05723e */ /* 0x000fca00020004ff */
[----:B------:R-:W-:-:S05]  /*3590*/  HADD2.F32 R36, -RZ, R5.H0_H0 ;  /* 0x20000005ff247230 */ /* 0x000fca0000004100 */
[----:B------:R-:W-:-:S04]  /*35a0*/  FMUL R5, R36, R9 ;  /* 0x0000000924057220 */ /* 0x000fc80000400000 */
[----:B------:R-:W-:-:S05]  /*35b0*/  FFMA R5, R138, R8, R5 ;  /* 0x000000088a057223 */ /* 0x000fca0000000005 */
[----:B----4-:R-:W-:Y:S02]  /*35c0*/  F2FP.SATFINITE.E5M2.F32.PACK_AB_MERGE_C R37, RZ, R5, RZ ;  /* 0x00000005ff25723e */ /* 0x010fe400048060ff */
[----:B------:R-:W-:-:S03]  /*35d0*/  PRMT R5, RZ, 0x7610, R5 ;  /* 0x00007610ff057816 */ /* 0x000fc60000000005 */
[----:B------:R4:W-:Y:S01]  /*35e0*/  @!P2 STG.E.U8 desc[UR16][R12.64+0x1], R37 ;  /* 0x000001250c00a986 */ /* 0x0009e2000c101110 */
[----:B------:R-:W-:Y:S05]  /*35f0*/  @P4 BRA `(.L_x_42) ;  /* 0x0000000000044947 */ /* 0x000fea0003800000 */
[----:B------:R0:W5:Y:S02]  /*3600*/  LDG.E.U8 R5, desc[UR16][R28.64+0x8] ;  /* 0x000008101c057981 */ /* 0x000164000c1e1100 */
.L_x_42:
[----:B------:R-:W-:Y:S05]  /*3610*/  BSYNC B1 ;  /* 0x0000000000017941 */ /* 0x000fea0003800000 */
.L_x_41:
        /* <DEDUP_REMOVED lines=8> */
[----:B----4-:R-:W-:-:S05]  /*36a0*/  F2FP.SATFINITE.E5M2.F32.PACK_AB_MERGE_C R37, RZ, R36, RZ ;  /* 0x00000024ff25723e */ /* 0x010fca00048060ff */
[----:B------:R4:W-:Y:S01]  /*36b0*/  @!P4 STG.E.U8 desc[UR16][R14.64+0x8], R37 ;  /* 0x000008250e00c986 */ /* 0x0009e2000c101110 */
[----:B------:R-:W-:Y:S05]  /*36c0*/  @P2 BRA `(.L_x_44) ;  /* 0x0000000000042947 */ /* 0x000fea0003800000 */
[----:B------:R0:W5:Y:S02]  /*36d0*/  LDG.E.U8 R5, desc[UR16][R28.64+0x9] ;  /* 0x000009101c057981 */ /* 0x000164000c1e1100 */
.L_x_44:
[----:B------:R-:W-:Y:S05]  /*36e0*/  BSYNC B1 ;  /* 0x0000000000017941 */ /* 0x000fea0003800000 */
.L_x_43:
        /* <DEDUP_REMOVED lines=12> */
.L_x_46:
[----:B------:R-:W-:Y:S05]  /*37b0*/  BSYNC B1 ;  /* 0x0000000000017941 */ /* 0x000fea0003800000 */
.L_x_45:
        /* <DEDUP_REMOVED lines=12> */
.L_x_48:
[----:B------:R-:W-:Y:S05]  /*3880*/  BSYNC B1 ;  /* 0x0000000000017941 */ /* 0x000fea0003800000 */
.L_x_47:
        /* <DEDUP_REMOVED lines=12> */
.L_x_50:
[----:B------:R-:W-:Y:S05]  /*3950*/  BSYNC B1 ;  /* 0x0000000000017941 */ /* 0x000fea0003800000 */
.L_x_49:
        /* <DEDUP_REMOVED lines=12> */
.L_x_52:
[----:B------:R-:W-:Y:S05]  /*3a20*/  BSYNC B1 ;  /* 0x0000000000017941 */ /* 0x000fea0003800000 */
.L_x_51:
        /* <DEDUP_REMOVED lines=12> */
.L_x_54:
[----:B------:R-:W-:Y:S05]  /*3af0*/  BSYNC B1 ;  /* 0x0000000000017941 */ /* 0x000fea0003800000 */
.L_x_53:
        /* <DEDUP_REMOVED lines=12> */
.L_x_56:
[----:B------:R-:W-:Y:S05]  /*3bc0*/  BSYNC B1 ;  /* 0x0000000000017941 */ /* 0x000fea0003800000 */
.L_x_55:
        /* <DEDUP_REMOVED lines=12> */
.L_x_58:
[----:B------:R-:W-:Y:S05]  /*3c90*/  BSYNC B1 ;  /* 0x0000000000017941 */ /* 0x000fea0003800000 */
.L_x_57:
        /* <DEDUP_REMOVED lines=12> */
.L_x_60:
[----:B------:R-:W-:Y:S05]  /*3d60*/  BSYNC B1 ;  /* 0x0000000000017941 */ /* 0x000fea0003800000 */
.L_x_59:
        /* <DEDUP_REMOVED lines=12> */
.L_x_62:
[----:B------:R-:W-:Y:S05]  /*3e30*/  BSYNC B1 ;  /* 0x0000000000017941 */ /* 0x000fea0003800000 */
.L_x_61:
        /* <DEDUP_REMOVED lines=12> */
.L_x_64:
[----:B------:R-:W-:Y:S05]  /*3f00*/  BSYNC B1 ;  /* 0x0000000000017941 */ /* 0x000fea0003800000 */
.L_x_63:
        /* <DEDUP_REMOVED lines=12> */
.L_x_66:
[----:B------:R-:W-:Y:S05]  /*3fd0*/  BSYNC B1 ;  /* 0x0000000000017941 */ /* 0x000fea0003800000 */
.L_x_65:
        /* <DEDUP_REMOVED lines=12> */
.L_x_68:
[----:B------:R-:W-:Y:S05]  /*40a0*/  BSYNC B1 ;  /* 0x0000000000017941 */ /* 0x000fea0003800000 */
.L_x_67:
        /* <DEDUP_REMOVED lines=12> */
.L_x_70:
[----:B------:R-:W-:Y:S05]  /*4170*/  BSYNC B1 ;  /* 0x0000000000017941 */ /* 0x000fea0003800000 */
.L_x_69:
        /* <DEDUP_REMOVED lines=12> */
.L_x_72:
[----:B------:R-:W-:Y:S05]  /*4240*/  BSYNC B1 ;  /* 0x0000000000017941 */ /* 0x000fea0003800000 */
.L_x_71:
        /* <DEDUP_REMOVED lines=12> */
.L_x_74:
[----:B------:R-:W-:Y:S05]  /*4310*/  BSYNC B1 ;  /* 0x0000000000017941 */ /* 0x000fea0003800000 */
.L_x_73:
        /* <DEDUP_REMOVED lines=12> */
.L_x_76:
[----:B------:R-:W-:Y:S05]  /*43e0*/  BSYNC B1 ;  /* 0x0000000000017941 */ /* 0x000fea0003800000 */
.L_x_75:
        /* <DEDUP_REMOVED lines=12> */
.L_x_78:
[----:B------:R-:W-:Y:S05]  /*44b0*/  BSYNC B1 ;  /* 0x0000000000017941 */ /* 0x000fea0003800000 */
.L_x_77:
        /* <DEDUP_REMOVED lines=12> */
.L_x_80:
[----:B------:R-:W-:Y:S05]  /*4580*/  BSYNC B1 ;  /* 0x0000000000017941 */ /* 0x000fea0003800000 */
.L_x_79:
        /* <DEDUP_REMOVED lines=12> */
.L_x_82:
[----:B------:R-:W-:Y:S05]  /*4650*/  BSYNC B1 ;  /* 0x0000000000017941 */ /* 0x000fea0003800000 */
.L_x_81:
        /* <DEDUP_REMOVED lines=12> */
.L_x_84:
[----:B------:R-:W-:Y:S05]  /*4720*/  BSYNC B1 ;  /* 0x0000000000017941 */ /* 0x000fea0003800000 */
.L_x_83:
        /* <DEDUP_REMOVED lines=12> */
.L_x_86:
[----:B------:R-:W-:Y:S05]  /*47f0*/  BSYNC B1 ;  /* 0x0000000000017941 */ /* 0x000fea0003800000 */
.L_x_85:
        /* <DEDUP_REMOVED lines=12> */
.L_x_88:
[----:B------:R-:W-:Y:S05]  /*48c0*/  BSYNC B1 ;  /* 0x0000000000017941 */ /* 0x000fea0003800000 */
.L_x_87:
        /* <DEDUP_REMOVED lines=12> */
.L_x_90:
[----:B------:R-:W-:Y:S05]  /*4990*/  BSYNC B1 ;  /* 0x0000000000017941 */ /* 0x000fea0003800000 */
.L_x_89:
        /* <DEDUP_REMOVED lines=12> */
.L_x_92:
[----:B------:R-:W-:Y:S05]  /*4a60*/  BSYNC B1 ;  /* 0x0000000000017941 */ /* 0x000fea0003800000 */
.L_x_91:
[----:B-----5:R-:W-:Y:S01]  /*4a70*/  LOP3.LUT R5, R5, 0xff, RZ, 0xc0, !PT ;  /* 0x000000ff05057812 */ /* 0x020fe200078ec0ff */
[----:B------:R-:W-:Y:S01]  /*4a80*/  BSSY B1, `(.L_x_93) ;  /* 0x000000b000017945 */ /* 0x000fe20003800000 */
[----:B------:R-:W-:Y:S02]  /*4a90*/  ISETP.LT.OR P2, PT, R33, 0x39, !P1 ;  /* 0x000000392100780c */ /* 0x000fe40004f41670 */
[----:B------:R-:W-:-:S05]  /*4aa0*/  F2FP.F16.E5M2.UNPACK_B R5, R5 ;  /* 0x00000005ff05723e */ /* 0x000fca00020004ff */
[----:B0-2---:R-:W-:-:S05]  /*4ab0*/  HADD2.F32 R28, -RZ, R5.H0_H0 ;  /* 0x20000005ff1c7230 */ /* 0x005fca0000004100 */
[----:B------:R-:W-:-:S04]  /*4ac0*/  FMUL R5, R28, R9 ;  /* 0x000000091c057220 */ /* 0x000fc80000400000 */
[----:B------:R-:W-:-:S05]  /*4ad0*/  FFMA R5, R112, R8, R5 ;  /* 0x0000000870057223 */ /* 0x000fca0000000005 */
[----:B------:R-:W-:Y:S02]  /*4ae0*/  F2FP.SATFINITE.E5M2.F32.PACK_AB_MERGE_C R29, RZ, R5, RZ ;  /* 0x00000005ff1d723e */ /* 0x000fe400048060ff */
[----:B------:R-:W-:-:S03]  /*4af0*/  PRMT R5, RZ, 0x7610, R5 ;  /* 0x00007610ff057816 */ /* 0x000fc60000000005 */
[----:B------:R0:W-:Y:S01]  /*4b00*/  @!P0 STG.E.U8 desc[UR16][R14.64+0x39], R29 ;  /* 0x0000391d0e008986 */ /* 0x0001e2000c101110 */
[----:B------:R-:W-:Y:S05]  /*4b10*/  @P2 BRA `(.L_x_94) ;  /* 0x0000000000042947 */ /* 0x000fea0003800000 */
[----:B------:R2:W5:Y:S02]  /*4b20*/  LDG.E.U8 R5, desc[UR16][R30.64+0x38] ;  /* 0x000038101e057981 */ /* 0x000564000c1e1100 */
.L_x_94:
[----:B------:R-:W-:Y:S05]  /*4b30*/  BSYNC B1 ;  /* 0x0000000000017941 */ /* 0x000fea0003800000 */
.L_x_93:
[----:B-----5:R-:W-:Y:S01]  /*4b40*/  LOP3.LUT R5, R5, 0xff, RZ, 0xc0, !PT ;  /* 0x000000ff05057812 */ /* 0x020fe200078ec0ff */
[----:B------:R-:W-:Y:S01]  /*4b50*/  BSSY B1, `(.L_x_95) ;  /* 0x000000b000017945 */ /* 0x000fe20003800000 */
[----:B------:R-:W-:Y:S02]  /*4b60*/  ISETP.LT.OR P1, PT, R33, 0x3a, !P1 ;  /* 0x0000003a2100780c */ /* 0x000fe40004f21670 */
[----:B------:R-:W-:-:S05]  /*4b70*/  F2FP.F16.E5M2.UNPACK_B R5, R5 ;  /* 0x00000005ff05723e */ /* 0x000fca00020004ff */
[----:B01--4-:R-:W-:Y:S01]  /*4b80*/  HADD2.F32 R14, -RZ, R5.H0_H0 ;  /* 0x20000005ff0e7230 */ /* 0x013fe20000004100 */
[----:B------:R-:W-:-:S04]  /*4b90*/  PRMT R5, RZ, 0x7610, R5 ;  /* 0x00007610ff057816 */ /* 0x000fc80000000005 */
[----:B------:R-:W-:-:S04]  /*4ba0*/  FMUL R14, R14, R9 ;  /* 0x000000090e0e7220 */ /* 0x000fc80000400000 */
[----:B------:R-:W-:-:S05]  /*4bb0*/  FFMA R14, R115, R8, R14 ;  /* 0x00000008730e7223 */ /* 0x000fca000000000e */
[----:B------:R-:W-:-:S05]  /*4bc0*/  F2FP.SATFINITE.E5M2.F32.PACK_AB_MERGE_C R15, RZ, R14, RZ ;  /* 0x0000000eff0f723e */ /* 0x000fca00048060ff */
[----:B------:R0:W-:Y:S01]  /*4bd0*/  @!P2 STG.E.U8 desc[UR16][R12.64+0x38], R15 ;  /* 0x0000380f0c00a986 */ /* 0x0001e2000c101110 */
[----:B------:R-:W-:Y:S05]  /*4be0*/  @P1 BRA `(.L_x_96) ;  /* 0x0000000000041947 */ /* 0x000fea0003800000 */
[----:B------:R1:W5:Y:S02]  /*4bf0*/  LDG.E.U8 R5, desc[UR16][R30.64+0x39] ;  /* 0x000039101e057981 */ /* 0x000364000c1e1100 */
.L_x_96:
[----:B------:R-:W-:Y:S05]  /*4c00*/  BSYNC B1 ;  /* 0x0000000000017941 */ /* 0x000fea0003800000 */
.L_x_95:
[----:B-----5:R-:W-:Y:S01]  /*4c10*/  LOP3.LUT R5, R5, 0xff, RZ, 0xc0, !PT ;  /* 0x000000ff05057812 */ /* 0x020fe200078ec0ff */
[----:B------:R-:W-:Y:S01]  /*4c20*/  BSSY B1, `(.L_x_97) ;  /* 0x0000013000017945 */ /* 0x000fe20003800000 */
[----:B------:R-:W-:Y:S02]  /*4c30*/  IADD3 R29, P0, R35, 0x80, RZ ;  /* 0x00000080231d7810 */ /* 0x000fe40007f1e0ff */
[----:B------:R-:W-:-:S03]  /*4c40*/  F2FP.F16.E5M2.UNPACK_B R5, R5 ;  /* 0x00000005ff05723e */ /* 0x000fc600020004ff */
[----:B0-----:R-:W-:Y:S01]  /*4c50*/  IMAD.X R15, RZ, RZ, R25, P0 ;  /* 0x000000ffff0f7224 */ /* 0x001fe200000e0619 */
        /* <DEDUP_REMOVED lines=9> */
[----:B-123--:R-:W-:Y:S02]  /*4cf0*/  F2FP.SATFINITE.E5M2.F32.PACK_AB_MERGE_C R31, RZ, R5, RZ ;  /* 0x00000005ff1f723e */ /* 0x00efe400048060ff */
[----:B------:R-:W-:Y:S02]  /*4d00*/  IADD3.X R15, R15, UR11, R29, P2, !PT ;  /* 0x0000000b0f0f7c10 */ /* 0x000fe400097fe41d */
[----:B------:R-:W-:Y:S01]  /*4d10*/  PRMT R5, RZ, 0x7610, R5 ;  /* 0x00007610ff057816 */ /* 0x000fe20000000005 */
[----:B------:R0:W-:Y:S01]  /*4d20*/  @!P1 STG.E.U8 desc[UR16][R12.64+0x39], R31 ;  /* 0x0000391f0c009986 */ /* 0x0001e2000c101110 */
[----:B------:R-:W-:Y:S05]  /*4d30*/  @P4 BRA `(.L_x_98) ;  /* 0x0000000000044947 */ /* 0x000fea0003800000 */
[----:B------:R1:W5:Y:S02]  /*4d40*/  LDG.E.U8 R5, desc[UR16][R14.64] ;  /* 0x000000100e057981 */ /* 0x000364000c1e1100 */
.L_x_98:
[----:B------:R-:W-:Y:S05]  /*4d50*/  BSYNC B1 ;  /* 0x0000000000017941 */ /* 0x000fea0003800000 */
.L_x_97:
[----:B-----5:R-:W-:Y:S01]  /*4d60*/  LOP3.LUT R5, R5, 0xff, RZ, 0xc0, !PT ;  /* 0x000000ff05057812 */ /* 0x020fe200078ec0ff */
[----:B------:R-:W-:Y:S01]  /*4d70*/  BSSY B1, `(.L_x_99) ;  /* 0x000000b000017945 */ /* 0x000fe20003800000 */
[----:B------:R-:W-:Y:S02]  /*4d80*/  ISETP.LT.OR P2, PT, R33, 0x2, !P0 ;  /* 0x000000022100780c */ /* 0x000fe40004741670 */
[----:B------:R-:W-:-:S05]  /*4d90*/  F2FP.F16.E5M2.UNPACK_B R5, R5 ;  /* 0x00000005ff05723e */ /* 0x000fca00020004ff */
[----:B0-----:R-:W-:Y:S01]  /*4da0*/  HADD2.F32 R12, -RZ, R5.H0_H0 ;  /* 0x20000005ff0c7230 */ /* 0x001fe20000004100 */
[----:B------:R-:W-:-:S04]  /*4db0*/  PRMT R5, RZ, 0x7610, R5 ;  /* 0x00007610ff057816 */ /* 0x000fc80000000005 */
[----:B------:R-:W-:-:S04]  /*4dc0*/  FMUL R12, R12, R9 ;  /* 0x000000090c0c7220 */ /* 0x000fc80000400000 */
[----:B------:R-:W-:-:S05]  /*4dd0*/  FFMA R12, R113, R8, R12 ;  /* 0x00000008710c7223 */ /* 0x000fca000000000c */
[----:B------:R-:W-:-:S05]  /*4de0*/  F2FP.SATFINITE.E5M2.F32.PACK_AB_MERGE_C R13, RZ, R12, RZ ;  /* 0x0000000cff0d723e */ /* 0x000fca00048060ff */
[----:B------:R0:W-:Y:S01]  /*4df0*/  @!P4 STG.E.U8 desc[UR16][R10.64], R13 ;  /* 0x0000000d0a00c986 */ /* 0x0001e2000c101110 */
[----:B------:R-:W-:Y:S05]  /*4e00*/  @P2 BRA `(.L_x_100) ;  /* 0x0000000000042947 */ /* 0x000fea0003800000 */
[----:B------:R2:W5:Y:S02]  /*4e10*/  LDG.E.U8 R5, desc[UR16][R14.64+0x1] ;  /* 0x000001100e057981 */ /* 0x000564000c1e1100 */
.L_x_100:
[----:B------:R-:W-:Y:S05]  /*4e20*/  BSYNC B1 ;  /* 0x0000000000017941 */ /* 0x000fea0003800000 */
.L_x_99:
[----:B-----5:R-:W-:Y:S01]  /*4e30*/  LOP3.LUT R5, R5, 0xff, RZ, 0xc0, !PT ;  /* 0x000000ff05057812 */ /* 0x020fe200078ec0ff */
[----:B------:R-:W-:Y:S01]  /*4e40*/  BSSY B1, `(.L_x_101) ;  /* 0x0000013000017945 */ /* 0x000fe20003800000 */
[----:B------:R-:W-:Y:S02]  /*4e50*/  IADD3 R35, P1, R35, 0x88, RZ ;  /* 0x0000008823237810 */ /* 0x000fe40007f3e0ff */
[----:B------:R-:W-:-:S03]  /*4e60*/  F2FP.F16.E5M2.UNPACK_B R5, R5 ;  /* 0x00000005ff05723e */ /* 0x000fc600020004ff */
[----:B------:R-:W-:Y:S01]  /*4e70*/  IMAD.X R24, RZ, RZ, R25, P1 ;  /* 0x000000ffff187224 */ /* 0x000fe200008e0619 */
[----:B------:R-:W-:Y:S01]  /*4e80*/  ISETP.GE.AND P1, PT, R34, 0x89, PT ;  /* 0x000000892200780c */ /* 0x000fe20003f26270 */
[----:B------:R-:W-:Y:S02]  /*4e90*/  HADD2.F32 R12, -RZ, R5.H0_H0 ;  /* 0x20000005ff0c7230 */ /* 0x000fe40000004100 */
[----:B------:R-:W-:Y:S01]  /*4ea0*/  IMAD R24, R24, UR6, RZ ;  /* 0x0000000618187c24 */ /* 0x000fe2000f8e02ff */
[----:B------:R-:W-:Y:S01]  /*4eb0*/  ISETP.LT.OR P5, PT, R33, 0x1, !P1 ;  /* 0x000000012100780c */ /* 0x000fe20004fa1670 */
[----:B------:R-:W-:-:S04]  /*4ec0*/  IMAD.WIDE.U32 R26, R35, UR6, R26 ;  /* 0x00000006231a7c25 */ /* 0x000fc8000f8e001a */
[----:B------:R-:W-:Y:S01]  /*4ed0*/  FMUL R5, R12, R9 ;  /* 0x000000090c057220 */ /* 0x000fe20000400000 */
[----:B------:R-:W-:-:S03]  /*4ee0*/  IMAD R35, R35, UR7, R24 ;  /* 0x0000000723237c24 */ /* 0x000fc6000f8e0218 */
[----:B------:R-:W-:Y:S01]  /*4ef0*/  FFMA R5, R108, R8, R5 ;  /* 0x000000086c057223 */ /* 0x000fe20000000005 */
[----:B------:R-:W-:-:S04]  /*4f00*/  IADD3 R12, P4, R26, UR10, RZ ;  /* 0x0000000a1a0c7c10 */ /* 0x000fc8000ff9e0ff */
[----:B------:R-:W-:Y:S02]  /*4f10*/  F2FP.SATFINITE.E5M2.F32.PACK_AB_MERGE_C R25, RZ, R5, RZ ;  /* 0x00000005ff19723e */ /* 0x000fe400048060ff */
[----:B0-----:R-:W-:Y:S02]  /*4f20*/  IADD3.X R13, R27, UR11, R35, P4, !PT ;  /* 0x0000000b1b0d7c10 */ /* 0x001fe4000a7fe423 */
[----:B------:R-:W-:Y:S01]  /*4f30*/  PRMT R5, RZ, 0x7610, R5 ;  /* 0x00007610ff057816 */ /* 0x000fe20000000005 */
[----:B------:R0:W-:Y:S01]  /*4f40*/  @!P2 STG.E.U8 desc[UR16][R10.64+0x1], R25 ;  /* 0x000001190a00a986 */ /* 0x0001e2000c101110 */
[----:B------:R-:W-:Y:S05]  /*4f50*/  @P5 BRA `(.L_x_102) ;  /* 0x0000000000045947 */ /* 0x000fea0003800000 */
[----:B------:R3:W5:Y:S02]  /*4f60*/  LDG.E.U8 R5, desc[UR16][R12.64] ;  /* 0x000000100c057981 */ /* 0x000764000c1e1100 */
.L_x_102:
[----:B------:R-:W-:Y:S05]  /*4f70*/  BSYNC B1 ;  /* 0x0000000000017941 */ /* 0x000fea0003800000 */
.L_x_101:
        /* <DEDUP_REMOVED lines=8> */
[----:B0-----:R-:W-:-:S05]  /*5000*/  F2FP.SATFINITE.E5M2.F32.PACK_AB_MERGE_C R25, RZ, R24, RZ ;  /* 0x00000018ff19723e */ /* 0x001fca00048060ff */
[----:B------:R0:W-:Y:S01]  /*5010*/  @!P5 STG.E.U8 desc[UR16][R6.64], R25 ;  /* 0x000000190600d986 */ /* 0x0001e2000c101110 */
[----:B------:R-:W-:Y:S05]  /*5020*/  @P2 BRA `(.L_x_104) ;  /* 0x0000000000042947 */ /* 0x000fea0003800000 */
[----:B------:R4:W5:Y:S02]  /*5030*/  LDG.E.U8 R5, desc[UR16][R12.64+0x1] ;  /* 0x000001100c057981 */ /* 0x000964000c1e1100 */
.L_x_104:
[----:B------:R-:W-:Y:S05]  /*5040*/  BSYNC B1 ;  /* 0x0000000000017941 */ /* 0x000fea0003800000 */
.L_x_103:
[----:B-----5:R-:W-:Y:S01]  /*5050*/  LOP3.LUT R5, R5, 0xff, RZ, 0xc0, !PT ;  /* 0x000000ff05057812 */ /* 0x020fe200078ec0ff */
[----:B------:R-:W-:Y:S01]  /*5060*/  BSSY B1, `(.L_x_105) ;  /* 0x000000b000017945 */ /* 0x000fe20003800000 */
[----:B------:R-:W-:Y:S02]  /*5070*/  ISETP.LT.OR P4, PT, R33, 0x9, !P0 ;  /* 0x000000092100780c */ /* 0x000fe40004781670 */
[----:B------:R-:W-:-:S05]  /*5080*/  F2FP.F16.E5M2.UNPACK_B R5, R5 ;  /* 0x00000005ff05723e */ /* 0x000fca00020004ff */
[----:B------:R-:W-:-:S05]  /*5090*/  HADD2.F32 R24, -RZ, R5.H0_H0 ;  /* 0x20000005ff187230 */ /* 0x000fca0000004100 */
[----:B------:R-:W-:-:S04]  /*50a0*/  FMUL R5, R24, R9 ;  /* 0x0000000918057220 */ /* 0x000fc80000400000 */
[----:B------:R-:W-:-:S05]  /*50b0*/  FFMA R5, R106, R8, R5 ;  /* 0x000000086a057223 */ /* 0x000fca0000000005 */
[----:B0-----:R-:W-:Y:S02]  /*50c0*/  F2FP.SATFINITE.E5M2.F32.PACK_AB_MERGE_C R25, RZ, R5, RZ ;  /* 0x00000005ff19723e */ /* 0x001fe400048060ff */
[----:B------:R-:W-:-:S03]  /*50d0*/  PRMT R5, RZ, 0x7610, R5 ;  /* 0x00007610ff057816 */ /* 0x000fc60000000005 */
[----:B------:R0:W-:Y:S01]  /*50e0*/  @!P2 STG.E.U8 desc[UR16][R6.64+0x1], R25 ;  /* 0x000001190600a986 */ /* 0x0001e2000c101110 */
[----:B------:R-:W-:Y:S05]  /*50f0*/  @P4 BRA `(.L_x_106) ;  /* 0x0000000000044947 */ /* 0x000fea0003800000 */
[----:B------:R0:W5:Y:S02]  /*5100*/  LDG.E.U8 R5, desc[UR16][R14.64+0x8] ;  /* 0x000008100e057981 */ /* 0x000164000c1e1100 */
.L_x_106:
[----:B------:R-:W-:Y:S05]  /*5110*/  BSYNC B1 ;  /* 0x0000000000017941 */ /* 0x000fea0003800000 */
.L_x_105:
        /* <DEDUP_REMOVED lines=12> */
.L_x_108:
[----:B------:R-:W-:Y:S05]  /*51e0*/  BSYNC B1 ;  /* 0x0000000000017941 */ /* 0x000fea0003800000 */
.L_x_107:
        /* <DEDUP_REMOVED lines=12> */
.L_x_110:
[----:B------:R-:W-:Y:S05]  /*52b0*/  BSYNC B1 ;  /* 0x0000000000017941 */ /* 0x000fea0003800000 */
.L_x_109:
        /* <DEDUP_REMOVED lines=12> */
.L_x_112:
[----:B------:R-:W-:Y:S05]  /*5380*/  BSYNC B1 ;  /* 0x0000000000017941 */ /* 0x000fea0003800000 */
.L_x_111:
        /* <DEDUP_REMOVED lines=12> */
.L_x_114:
[----:B------:R-:W-:Y:S05]  /*5450*/  BSYNC B1 ;  /* 0x0000000000017941 */ /* 0x000fea0003800000 */
.L_x_113:
        /* <DEDUP_REMOVED lines=12> */
.L_x_116:
[----:B------:R-:W-:Y:S05]  /*5520*/  BSYNC B1 ;  /* 0x0000000000017941 */ /* 0x000fea0003800000 */
.L_x_115:
        /* <DEDUP_REMOVED lines=12> */
.L_x_118:
[----:B------:R-:W-:Y:S05]  /*55f0*/  BSYNC B1 ;  /* 0x0000000000017941 */ /* 0x000fea0003800000 */
.L_x_117:
        /* <DEDUP_REMOVED lines=12> */
.L_x_120:
[----:B------:R-:W-:Y:S05]  /*56c0*/  BSYNC B1 ;  /* 0x0000000000017941 */ /* 0x000fea0003800000 */
.L_x_119:
        /* <DEDUP_REMOVED lines=12> */
.L_x_122:
[----:B------:R-:W-:Y:S05]  /*5790*/  BSYNC B1 ;  /* 0x0000000000017941 */ /* 0x000fea0003800000 */
.L_x_121:
        /* <DEDUP_REMOVED lines=12> */
.L_x_124:
[----:B------:R-:W-:Y:S05]  /*5860*/  BSYNC B1 ;  /* 0x0000000000017941 */ /* 0x000fea0003800000 */
.L_x_123:
        /* <DEDUP_REMOVED lines=12> */
.L_x_126:
[----:B------:R-:W-:Y:S05]  /*5930*/  BSYNC B1 ;  /* 0x0000000000017941 */ /* 0x000fea0003800000 */
.L_x_125:
        /* <DEDUP_REMOVED lines=12> */
.L_x_128:
[----:B------:R-:W-:Y:S05]  /*5a00*/  BSYNC B1 ;  /* 0x0000000000017941 */ /* 0x000fea0003800000 */
.L_x_127:
        /* <DEDUP_REMOVED lines=12> */
.L_x_130:
[----:B------:R-:W-:Y:S05]  /*5ad0*/  BSYNC B1 ;  /* 0x0000000000017941 */ /* 0x000fea0003800000 */
.L_x_129:
        /* <DEDUP_REMOVED lines=12> */
.L_x_132:
[----:B------:R-:W-:Y:S05]  /*5ba0*/  BSYNC B1 ;  /* 0x0000000000017941 */ /* 0x000fea0003800000 */
.L_x_131:
        /* <DEDUP_REMOVED lines=12> */
.L_x_134:
[----:B------:R-:W-:Y:S05]  /*5c70*/  BSYNC B1 ;  /* 0x0000000000017941 */ /* 0x000fea0003800000 */
.L_x_133:
        /* <DEDUP_REMOVED lines=12> */
.L_x_136:
[----:B------:R-:W-:Y:S05]  /*5d40*/  BSYNC B1 ;  /* 0x0000000000017941 */ /* 0x000fea0003800000 */
.L_x_135:
        /* <DEDUP_REMOVED lines=12> */
.L_x_138:
[----:B------:R-:W-:Y:S05]  /*5e10*/  BSYNC B1 ;  /* 0x0000000000017941 */ /* 0x000fea0003800000 */
.L_x_137:
        /* <DEDUP_REMOVED lines=12> */
.L_x_140:
[----:B------:R-:W-:Y:S05]  /*5ee0*/  BSYNC B1 ;  /* 0x0000000000017941 */ /* 0x000fea0003800000 */
.L_x_139:
        /* <DEDUP_REMOVED lines=12> */
.L_x_142:
[----:B------:R-:W-:Y:S05]  /*5fb0*/  BSYNC B1 ;  /* 0x0000000000017941 */ /* 0x000fea0003800000 */
.L_x_141:
        /* <DEDUP_REMOVED lines=12> */
.L_x_144:
[----:B------:R-:W-:Y:S05]  /*6080*/  BSYNC B1 ;  /* 0x0000000000017941 */ /* 0x000fea0003800000 */
.L_x_143:
        /* <DEDUP_REMOVED lines=12> */
.L_x_146:
[----:B------:R-:W-:Y:S05]  /*6150*/  BSYNC B1 ;  /* 0x0000000000017941 */ /* 0x000fea0003800000 */
.L_x_145:
        /* <DEDUP_REMOVED lines=12> */
.L_x_148:
[----:B------:R-:W-:Y:S05]  /*6220*/  BSYNC B1 ;  /* 0x0000000000017941 */ /* 0x000fea0003800000 */
.L_x_147:
        /* <DEDUP_REMOVED lines=12> */
.L_x_150:
[----:B------:R-:W-:Y:S05]  /*62f0*/  BSYNC B1 ;  /* 0x0000000000017941 */ /* 0x000fea0003800000 */
.L_x_149:
        /* <DEDUP_REMOVED lines=12> */
.L_x_152:
[----:B------:R-:W-:Y:S05]  /*63c0*/  BSYNC B1 ;  /* 0x0000000000017941 */ /* 0x000fea0003800000 */
.L_x_151:
        /* <DEDUP_REMOVED lines=12> */
.L_x_154:
[----:B------:R-:W-:Y:S05]  /*6490*/  BSYNC B1 ;  /* 0x0000000000017941 */ /* 0x000fea0003800000 */
.L_x_153:
        /* <DEDUP_REMOVED lines=12> */
.L_x_156:
[----:B------:R-:W-:Y:S05]  /*6560*/  BSYNC B1 ;  /* 0x0000000000017941 */ /* 0x000fea0003800000 */
.L_x_155:
[----:B-----5:R-:W-:Y:S01]  /*6570*/  LOP3.LUT R5, R5, 0xff, RZ, 0xc0, !PT ;  /* 0x000000ff05057812 */ /* 0x020fe200078ec0ff */
[----:B------:R-:W-:Y:S01]  /*6580*/  BSSY B1, `(.L_x_157) ;  /* 0x000000b000017945 */ /* 0x000fe20003800000 */
[----:B------:R-:W-:Y:S02]  /*6590*/  ISETP.LT.OR P2, PT, R33, 0x39, !P1 ;  /* 0x000000392100780c */ /* 0x000fe40004f41670 */
[----:B------:R-:W-:-:S05]  /*65a0*/  F2FP.F16.E5M2.UNPACK_B R5, R5 ;  /* 0x00000005ff05723e */ /* 0x000fca00020004ff */
[----:B012---:R-:W-:-:S05]  /*65b0*/  HADD2.F32 R14, -RZ, R5.H0_H0 ;  /* 0x20000005ff0e7230 */ /* 0x007fca0000004100 */
[----:B------:R-:W-:-:S04]  /*65c0*/  FMUL R5, R14, R9 ;  /* 0x000000090e057220 */ /* 0x000fc80000400000 */
[----:B------:R-:W-:-:S05]  /*65d0*/  FFMA R5, R16, R8, R5 ;  /* 0x0000000810057223 */ /* 0x000fca0000000005 */
[----:B------:R-:W-:Y:S02]  /*65e0*/  F2FP.SATFINITE.E5M2.F32.PACK_AB_MERGE_C R15, RZ, R5, RZ ;  /* 0x00000005ff0f723e */ /* 0x000fe400048060ff */
[----:B------:R-:W-:-:S03]  /*65f0*/  PRMT R5, RZ, 0x7610, R5 ;  /* 0x00007610ff057816 */ /* 0x000fc60000000005 */
[----:B------:R0:W-:Y:S01]  /*6600*/  @!P0 STG.E.U8 desc[UR16][R10.64+0x39], R15 ;  /* 0x0000390f0a008986 */ /* 0x0001e2000c101110 */
[----:B------:R-:W-:Y:S05]  /*6610*/  @P2 BRA `(.L_x_158) ;  /* 0x0000000000042947 */ /* 0x000fea0003800000 */
[----:B------:R1:W5:Y:S02]  /*6620*/  LDG.E.U8 R5, desc[UR16][R12.64+0x38] ;  /* 0x000038100c057981 */ /* 0x000364000c1e1100 */
.L_x_158:
[----:B------:R-:W-:Y:S05]  /*6630*/  BSYNC B1 ;  /* 0x0000000000017941 */ /* 0x000fea0003800000 */
.L_x_157:
        /* <DEDUP_REMOVED lines=12> */
.L_x_160:
[----:B------:R-:W-:Y:S05]  /*6700*/  BSYNC B1 ;  /* 0x0000000000017941 */ /* 0x000fea0003800000 */
.L_x_159:
[----:B------:R-:W-:Y:S05]  /*6710*/  @P1 BRA `(.L_x_161) ;  /* 0x0000001000301947 */ /* 0x000fea0003800000 */
[----:B-----5:R-:W-:-:S04]  /*6720*/  LOP3.LUT R5, R5, 0xff, RZ, 0xc0, !PT ;  /* 0x000000ff05057812 */ /* 0x020fc800078ec0ff */
[----:B------:R-:W-:-:S05]  /*6730*/  F2FP.F16.E5M2.UNPACK_B R5, R5 ;  /* 0x00000005ff05723e */ /* 0x000fca00020004ff */
[----:B------:R-:W-:-:S05]  /*6740*/  HADD2.F32 R10, -RZ, R5.H0_H0 ;  /* 0x20000005ff0a7230 */ /* 0x000fca0000004100 */
[----:B------:R-:W-:-:S04]  /*6750*/  FMUL R5, R10, R9 ;  /* 0x000000090a057220 */ /* 0x000fc80000400000 */
[----:B------:R-:W-:-:S05]  /*6760*/  FFMA R5, R18, R8, R5 ;  /* 0x0000000812057223 */ /* 0x000fca0000000005 */
[----:B------:R-:W-:-:S05]  /*6770*/  F2FP.SATFINITE.E5M2.F32.PACK_AB_MERGE_C R5, RZ, R5, RZ ;  /* 0x00000005ff05723e */ /* 0x000fca00048060ff */
[----:B------:R0:W-:Y:S01]  /*6780*/  STG.E.U8 desc[UR16][R6.64+0x39], R5 ;  /* 0x0000390506007986 */ /* 0x0001e2000c101110 */
[----:B------:R-:W-:Y:S05]  /*6790*/  BRA `(.L_x_161) ;  /* 0x0000001000107947 */ /* 0x000fea0003800000 */
.L_x_32:
[C---:B------:R-:W-:Y:S01]  /*67a0*/  ISETP.GE.AND P0, PT, R34.reuse, 0x1, PT ;  /* 0x000000012200780c */ /* 0x040fe20003f06270 */
[-C--:B--2---:R-:W-:Y:S01]  /*67b0*/  FMUL R145, R145, R8.reuse ;  /* 0x0000000891917220 */ /* 0x084fe20000400000 */
[----:B------:R-:W-:Y:S01]  /*67c0*/  ISETP.GE.AND P2, PT, R34, 0x9, PT ;  /* 0x000000092200780c */ /* 0x000fe20003f46270 */
[-C--:B------:R-:W-:Y:S01]  /*67d0*/  FMUL R140, R140, R8.reuse ;  /* 0x000000088c8c7220 */ /* 0x080fe20000400000 */
[----:B------:R-:W-:Y:S01]  /*67e0*/  ISETP.LT.OR P1, PT, R33, 0x1, !P0 ;  /* 0x000000012100780c */ /* 0x000fe20004721670 */
[-C--:B------:R-:W-:Y:S01]  /*67f0*/  FMUL R143, R143, R8.reuse ;  /* 0x000000088f8f7220 */ /* 0x080fe20000400000 */
[----:B------:R-:W-:Y:S01]  /*6800*/  F2FP.SATFINITE.E5M2.F32.PACK_AB_MERGE_C R145, RZ, R145, RZ ;  /* 0x00000091ff91723e */ /* 0x000fe200048060ff */
[-C--:B------:R-:W-:Y:S01]  /*6810*/  FMUL R138, R138, R8.reuse ;  /* 0x000000088a8a7220 */ /* 0x080fe20000400000 */
[----:B------:R-:W-:Y:S01]  /*6820*/  ISETP.LT.OR P4, PT, R33, 0x2, !P0 ;  /* 0x000000022100780c */ /* 0x000fe20004781670 */
[-C--:B------:R-:W-:Y:S01]  /*6830*/  FMUL R141, R141, R8.reuse ;  /* 0x000000088d8d7220 */ /* 0x080fe20000400000 */
[C---:B------:R-:W-:Y:S01]  /*6840*/  ISETP.LT.OR P5, PT, R33.reuse, 0x1, !P2 ;  /* 0x000000012100780c */ /* 0x040fe200057a1670 */
[-C--:B------:R-:W-:Y:S01]  /*6850*/  FMUL R136, R136, R8.reuse ;  /* 0x0000000888887220 */ /* 0x080fe20000400000 */
[----:B------:R-:W-:Y:S01]  /*6860*/  ISETP.LT.OR P6, PT, R33, 0x2, !P2 ;  /* 0x000000022100780c */ /* 0x000fe200057c1670 */
[----:B------:R-:W-:Y:S01]  /*6870*/  FMUL R139, R139, R8 ;  /* 0x000000088b8b7220 */ /* 0x000fe20000400000 */
[----:B------:R-:W-:Y:S01]  /*6880*/  F2FP.SATFINITE.E5M2.F32.PACK_AB_MERGE_C R5, RZ, R140, RZ ;  /* 0x0000008cff05723e */ /* 0x000fe200048060ff */
[-C--:B------:R-:W-:Y:S01]  /*6890*/  FMUL R134, R134, R8.reuse ;  /* 0x0000000886867220 */ /* 0x080fe20000400000 */
[----:B------:R-:W-:Y:S01]  /*68a0*/  F2FP.SATFINITE.E5M2.F32.PACK_AB_MERGE_C R143, RZ, R143, RZ ;  /* 0x0000008fff8f723e */ /* 0x000fe200048060ff */
[----:B------:R-:W-:Y:S01]  /*68b0*/  @!P1 STG.E.U8 desc[UR16][R14.64], R145 ;  /* 0x000000910e009986 */ /* 0x000fe2000c101110 */
[----:B------:R-:W-:Y:S01]  /*68c0*/  ISETP.LT.OR P1, PT, R33, 0x9, !P0 ;  /* 0x000000092100780c */ /* 0x000fe20004721670 */
[----:B------:R-:W-:Y:S01]  /*68d0*/  FMUL R137, R137, R8 ;  /* 0x0000000889897220 */ /* 0x000fe20000400000 */
[----:B------:R-:W-:Y:S01]  /*68e0*/  F2FP.SATFINITE.E5M2.F32.PACK_AB_MERGE_C R25, RZ, R138, RZ ;  /* 0x0000008aff19723e */ /* 0x000fe200048060ff */
[----:B------:R0:W-:Y:S01]  /*68f0*/  @!P4 STG.E.U8 desc[UR16][R14.64+0x1], R5 ;  /* 0x000001050e00c986 */ /* 0x0001e2000c101110 */
[----:B------:R-:W-:Y:S01]  /*6900*/  F2FP.SATFINITE.E5M2.F32.PACK_AB_MERGE_C R141, RZ, R141, RZ ;  /* 0x0000008dff8d723e */ /* 0x000fe200048060ff */
[-C--:B------:R-:W-:Y:S01]  /*6910*/  FMUL R132, R132, R8.reuse ;  /* 0x0000000884847220 */ /* 0x080fe20000400000 */
[C---:B------:R-:W-:Y:S01]  /*6920*/  ISETP.LT.OR P4, PT, R33.reuse, 0xa, !P0 ;  /* 0x0000000a2100780c */ /* 0x040fe20004781670 */
[----:B------:R-:W-:Y:S01]  /*6930*/  @!P5 STG.E.U8 desc[UR16][R12.64], R143 ;  /* 0x0000008f0c00d986 */ /* 0x000fe2000c101110 */
[----:B------:R-:W-:Y:S01]  /*6940*/  ISETP.LT.OR P5, PT, R33, 0x9, !P2 ;  /* 0x000000092100780c */ /* 0x000fe200057a1670 */
[-C--:B------:R-:W-:Y:S01]  /*6950*/  FMUL R135, R135, R8.reuse ;  /* 0x0000000887877220 */ /* 0x080fe20000400000 */
[----:B------:R-:W-:Y:S01]  /*6960*/  F2FP.SATFINITE.E5M2.F32.PACK_AB_MERGE_C R139, RZ, R139, RZ ;  /* 0x0000008bff8b723e */ /* 0x000fe200048060ff */
[----:B------:R1:W-:Y:S01]  /*6970*/  @!P6 STG.E.U8 desc[UR16][R12.64+0x1], R25 ;  /* 0x000001190c00e986 */ /* 0x0003e2000c101110 */
[C---:B------:R-:W-:Y:S01]  /*6980*/  ISETP.LT.OR P6, PT, R33.reuse, 0xa, !P2 ;  /* 0x0000000a2100780c */ /* 0x040fe200057c1670 */
[-C--:B------:R-:W-:Y:S01]  /*6990*/  FMUL R130, R130, R8.reuse ;  /* 0x0000000882827220 */ /* 0x080fe20000400000 */
[----:B------:R-:W-:Y:S01]  /*69a0*/  F2FP.SATFINITE.E5M2.F32.PACK_AB_MERGE_C R137, RZ, R137, RZ ;  /* 0x00000089ff89723e */ /* 0x000fe200048060ff */
[----:B------:R-:W-:Y:S01]  /*69b0*/  @!P1 STG.E.U8 desc[UR16][R14.64+0x8], R141 ;  /* 0x0000088d0e009986 */ /* 0x000fe2000c101110 */
[----:B------:R-:W-:Y:S01]  /*69c0*/  ISETP.LT.OR P1, PT, R33, 0x11, !P0 ;  /* 0x000000112100780c */ /* 0x000fe20004721670 */
[----:B------:R-:W-:Y:S01]  /*69d0*/  FMUL R133, R133, R8 ;  /* 0x0000000885857220 */ /* 0x000fe20000400000 */
[----:B0-----:R-:W-:Y:S01]  /*69e0*/  F2FP.SATFINITE.E5M2.F32.PACK_AB_MERGE_C R5, RZ, R136, RZ ;  /* 0x00000088ff05723e */ /* 0x001fe200048060ff */
[-C--:B------:R-:W-:Y:S01]  /*69f0*/  FMUL R128, R128, R8.reuse ;  /* 0x0000000880807220 */ /* 0x080fe20000400000 */
[----:B------:R-:W-:Y:S01]  /*6a00*/  F2FP.SATFINITE.E5M2.F32.PACK_AB_MERGE_C R135, RZ, R135, RZ ;  /* 0x00000087ff87723e */ /* 0x000fe200048060ff */
[----:B------:R-:W-:Y:S01]  /*6a10*/  FMUL R131, R131, R8 ;  /* 0x0000000883837220 */ /* 0x000fe20000400000 */
[----:B------:R-:W-:Y:S01]  /*6a20*/  F2FP.SATFINITE.E5M2.F32.PACK_AB_MERGE_C R133, RZ, R133, RZ ;  /* 0x00000085ff85723e */ /* 0x000fe200048060ff */
[----:B------:R0:W-:Y:S01]  /*6a30*/  @!P4 STG.E.U8 desc[UR16][R14.64+0x9], R5 ;  /* 0x000009050e00c986 */ /* 0x0001e2000c101110 */
[----:B-1----:R-:W-:Y:S01]  /*6a40*/  F2FP.SATFINITE.E5M2.F32.PACK_AB_MERGE_C R25, RZ, R134, RZ ;  /* 0x00000086ff19723e */ /* 0x002fe200048060ff */
        /* <DEDUP_REMOVED lines=15> */
[-C--:B------:R-:W-:Y:S01]  /*6b40*/  FMUL R125, R125, R8.reuse ;  /* 0x000000087d7d7220 */ /* 0x080fe20000400000 */
[----:B------:R-:W-:Y:S01]  /*6b50*/  FMUL R120, R120, R8 ;  /* 0x0000000878787220 */ /* 0x000fe20000400000 */
[----:B------:R-:W-:Y:S01]  /*6b60*/  F2FP.SATFINITE.E5M2.F32.PACK_AB_MERGE_C R127, RZ, R127, RZ ;  /* 0x0000007fff7f723e */ /* 0x000fe200048060ff */
[----:B------:R0:W-:Y:S01]  /*6b70*/  @!P4 STG.E.U8 desc[UR16][R14.64+0x11], R5 ;  /* 0x000011050e00c986 */ /* 0x0001e2000c101110 */
[----:B-1----:R-:W-:Y:S01]  /*6b80*/  F2FP.SATFINITE.E5M2.F32.PACK_AB_MERGE_C R25, RZ, R130, RZ ;  /* 0x00000082ff19723e */ /* 0x002fe200048060ff */
[-C--:B------:R-:W-:Y:S01]  /*6b90*/  FMUL R123, R123, R8.reuse ;  /* 0x000000087b7b7220 */ /* 0x080fe20000400000 */
[C---:B------:R-:W-:Y:S01]  /*6ba0*/  ISETP.LT.OR P4, PT, R33.reuse, 0x1a, !P0 ;  /* 0x0000001a2100780c */ /* 0x040fe20004781670 */
[----:B------:R-:W-:Y:S01]  /*6bb0*/  @!P5 STG.E.U8 desc[UR16][R12.64+0x10], R135 ;  /* 0x000010870c00d986 */ /* 0x000fe2000c101110 */
[C---:B------:R-:W-:Y:S01]  /*6bc0*/  ISETP.LT.OR P5, PT, R33.reuse, 0x19, !P2 ;  /* 0x000000192100780c */ /* 0x040fe200057a1670 */
[-C--:B------:R-:W-:Y:S01]  /*6bd0*/  FMUL R118, R118, R8.reuse ;  /* 0x0000000876767220 */ /* 0x080fe20000400000 */
[----:B------:R-:W-:Y:S01]  /*6be0*/  F2FP.SATFINITE.E5M2.F32.PACK_AB_MERGE_C R125, RZ, R125, RZ ;  /* 0x0000007dff7d723e */ /* 0x000fe200048060ff */
[----:B------:R1:W-:Y:S01]  /*6bf0*/  @!P6 STG.E.U8 desc[UR16][R12.64+0x11], R25 ;  /* 0x000011190c00e986 */ /* 0x0003e2000c101110 */
[----:B------:R-:W-:Y:S01]  /*6c00*/  ISETP.LT.OR P6, PT, R33, 0x1a, !P2 ;  /* 0x0000001a2100780c */ /* 0x000fe200057c1670 */
        /* <DEDUP_REMOVED lines=8> */
[-C--:B------:R-:W-:Y:S01]  /*6c90*/  FMUL R114, R114, R8.reuse ;  /* 0x0000000872727220 */ /* 0x080fe20000400000 */
[----:B------:R-:W-:Y:S01]  /*6ca0*/  FMUL R112, R112, R8 ;  /* 0x0000000870707220 */ /* 0x000fe20000400000 */
[----:B-1----:R-:W-:Y:S01]  /*6cb0*/  F2FP.SATFINITE.E5M2.F32.PACK_AB_MERGE_C R25, RZ, R126, RZ ;  /* 0x0000007eff19723e */ /* 0x002fe200048060ff */
[----:B------:R0:W-:Y:S01]  /*6cc0*/  @!P4 STG.E.U8 desc[UR16][R14.64+0x19], R5 ;  /* 0x000019050e00c986 */ /* 0x0001e2000c101110 */
[----:B------:R-:W-:Y:S01]  /*6cd0*/  ISETP.LT.OR P4, PT, R33, 0x22, !P0 ;  /* 0x000000222100780c */ /* 0x000fe20004781670 */
[-C--:B------:R-:W-:Y:S01]  /*6ce0*/  FMUL R117, R117, R8.reuse ;  /* 0x0000000875757220 */ /* 0x080fe20000400000 */
[----:B------:R-:W-:Y:S01]  /*6cf0*/  F2FP.SATFINITE.E5M2.F32.PACK_AB_MERGE_C R119, RZ, R119, RZ ;  /* 0x00000077ff77723e */ /* 0x000fe200048060ff */
[----:B------:R-:W-:Y:S01]  /*6d00*/  @!P5 STG.E.U8 desc[UR16][R12.64+0x18], R131 ;  /* 0x000018830c00d986 */ /* 0x000fe2000c101110 */
[----:B------:R-:W-:Y:S01]  /*6d10*/  ISETP.LT.OR P5, PT, R33, 0x21, !P2 ;  /* 0x000000212100780c */ /* 0x000fe200057a1670 */
[----:B------:R-:W-:Y:S01]  /*6d20*/  FMUL R115, R115, R8 ;  /* 0x0000000873737220 */ /* 0x000fe20000400000 */
[----:B------:R-:W-:Y:S01]  /*6d30*/  F2FP.SATFINITE.E5M2.F32.PACK_AB_MERGE_C R27, RZ, R112, RZ ;  /* 0x00000070ff1b723e */ /* 0x000fe200048060ff */
[----:B------:R1:W-:Y:S01]  /*6d40*/  @!P6 STG.E.U8 desc[UR16][R12.64+0x19], R25 ;  /* 0x000019190c00e986 */ /* 0x0003e2000c101110 */
[----:B------:R-:W-:Y:S01]  /*6d50*/  ISETP.LT.OR P6, PT, R33, 0x22, !P2 ;  /* 0x000000222100780c */ /* 0x000fe200057c1670 */
[-C--:B------:R-:W-:Y:S01]  /*6d60*/  FMUL R110, R110, R8.reuse ;  /* 0x000000086e6e7220 */ /* 0x080fe20000400000 */
[-C--:B------:R-:W-:Y:S01]  /*6d70*/  FMUL R113, R113, R8.reuse ;  /* 0x0000000871717220 */ /* 0x080fe20000400000 */
        /* <DEDUP_REMOVED lines=39> */
[-C--:B------:R-:W-:Y:S01]  /*6ff0*/  FMUL R101, R101, R8.reuse ;  /* 0x0000000865657220 */ /* 0x080fe20000400000 */
[----:B------:R-:W-:Y:S01]  /*7000*/  @!P1 STG.E.U8 desc[UR16][R14.64+0x30], R121 ;  /* 0x000030790e009986 */ /* 0x000fe2000c101110 */
[----:B------:R-:W-:Y:S01]  /*7010*/  ISETP.LT.OR P1, PT, R33, 0x39, !P0 ;  /* 0x000000392100780c */ /* 0x000fe20004721670 */
[-C--:B------:R-:W-:Y:S01]  /*7020*/  FMUL R99, R99, R8.reuse ;  /* 0x0000000863637220 */ /* 0x080fe20000400000 */
[----:B------:R-:W-:Y:S01]  /*7030*/  ISETP.LT.OR P0, PT, R33, 0x3a, !P0 ;  /* 0x0000003a2100780c */ /* 0x000fe20004701670 */
[----:B------:R-:W-:Y:S01]  /*7040*/  FMUL R94, R94, R8 ;  /* 0x000000085e5e7220 */ /* 0x000fe20000400000 */
[----:B0-----:R-:W-:Y:S01]  /*7050*/  F2FP.SATFINITE.E5M2.F32.PACK_AB_MERGE_C R5, RZ, R116, RZ ;  /* 0x00000074ff05723e */ /* 0x001fe200048060ff */
[-C--:B------:R-:W-:Y:S01]  /*7060*/  FMUL R92, R92, R8.reuse ;  /* 0x000000085c5c7220 */ /* 0x080fe20000400000 */
[----:B------:R-:W-:Y:S01]  /*7070*/  F2FP.SATFINITE.E5M2.F32.PACK_AB_MERGE_C R103, RZ, R103, RZ ;  /* 0x00000067ff67723e */ /* 0x000fe200048060ff */
[----:B------:R-:W-:Y:S01]  /*7080*/  FMUL R95, R95, R8 ;  /* 0x000000085f5f7220 */ /* 0x000fe20000400000 */
[----:B-1----:R-:W-:Y:S01]  /*7090*/  F2FP.SATFINITE.E5M2.F32.PACK_AB_MERGE_C R25, RZ, R114, RZ ;  /* 0x00000072ff19723e */ /* 0x002fe200048060ff */
[----:B------:R0:W-:Y:S01]  /*70a0*/  @!P4 STG.E.U8 desc[UR16][R14.64+0x31], R5 ;  /* 0x000031050e00c986 */ /* 0x0001e2000c101110 */
[----:B------:R-:W-:Y:S01]  /*70b0*/  ISETP.LT.OR P4, PT, R33, 0x39, !P2 ;  /* 0x000000392100780c */ /* 0x000fe20005781670 */
[-C--:B------:R-:W-:Y:S01]  /*70c0*/  FMUL R97, R97, R8.reuse ;  /* 0x0000000861617220 */ /* 0x080fe20000400000 */
[----:B------:R-:W-:Y:S01]  /*70d0*/  ISETP.LT.OR P2, PT, R33, 0x3a, !P2 ;  /* 0x0000003a2100780c */ /* 0x000fe20005741670 */
[----:B------:R-:W-:Y:S01]  /*70e0*/  @!P5 STG.E.U8 desc[UR16][R12.64+0x30], R119 ;  /* 0x000030770c00d986 */ /* 0x000fe2000c101110 */
[----:B------:R-:W-:Y:S01]  /*70f0*/  F2FP.SATFINITE.E5M2.F32.PACK_AB_MERGE_C R101, RZ, R101, RZ ;  /* 0x00000065ff65723e */ /* 0x000fe200048060ff */
[-C--:B------:R-:W-:Y:S01]  /*7100*/  FMUL R90, R90, R8.reuse ;  /* 0x000000085a5a7220 */ /* 0x080fe20000400000 */
[----:B------:R-:W-:Y:S01]  /*7110*/  F2FP.SATFINITE.E5M2.F32.PACK_AB_MERGE_C R99, RZ, R99, RZ ;  /* 0x00000063ff63723e */ /* 0x000fe200048060ff */
[----:B------:R-:W-:Y:S01]  /*7120*/  @!P6 STG.E.U8 desc[UR16][R12.64+0x31], R25 ;  /* 0x000031190c00e986 */ /* 0x000fe2000c101110 */
[----:B------:R-:W-:Y:S01]  /*7130*/  F2FP.SATFINITE.E5M2.F32.PACK_AB_MERGE_C R95, RZ, R95, RZ ;  /* 0x0000005fff5f723e */ /* 0x000fe200048060ff */
[-C--:B------:R-:W-:Y:S01]  /*7140*/  FMUL R22, R22, R8.reuse ;  /* 0x0000000816167220 */ /* 0x080fe20000400000 */
[-C--:B------:R-:W-:Y:S01]  /*7150*/  FMUL R93, R93, R8.reuse ;  /* 0x000000085d5d7220 */ /* 0x080fe20000400000 */
[----:B------:R-:W-:Y:S01]  /*7160*/  @!P0 STG.E.U8 desc[UR16][R14.64+0x39], R27 ;  /* 0x0000391b0e008986 */ /* 0x000fe2000c101110 */
[----:B------:R-:W-:Y:S01]  /*7170*/  ISETP.GE.AND P0, PT, R34, 0x81, PT ;  /* 0x000000812200780c */ /* 0x000fe20003f06270 */
[----:B------:R-:W-:Y:S01]  /*7180*/  FMUL R91, R91, R8 ;  /* 0x000000085b5b7220 */ /* 0x000fe20000400000 */
[----:B0-----:R-:W-:Y:S01]  /*7190*/  F2FP.SATFINITE.E5M2.F32.PACK_AB_MERGE_C R5, RZ, R110, RZ ;  /* 0x0000006eff05723e */ /* 0x001fe200048060ff */
[----:B------:R0:W-:Y:S01]  /*71a0*/  @!P1 STG.E.U8 desc[UR16][R14.64+0x38], R117 ;  /* 0x000038750e009986 */ /* 0x0001e2000c101110 */
[C---:B------:R-:W-:Y:S01]  /*71b0*/  ISETP.LT.OR P6, PT, R33.reuse, 0x1, !P0 ;  /* 0x000000012100780c */ /* 0x040fe200047c1670 */
[-C--:B------:R-:W-:Y:S01]  /*71c0*/  FMUL R88, R88, R8.reuse ;  /* 0x0000000858587220 */ /* 0x080fe20000400000 */
[----:B------:R-:W-:Y:S01]  /*71d0*/  ISETP.LT.OR P5, PT, R33, 0x2, !P0 ;  /* 0x000000022100780c */ /* 0x000fe200047a1670 */
[----:B------:R-:W-:Y:S01]  /*71e0*/  @!P4 STG.E.U8 desc[UR16][R12.64+0x38], R115 ;  /* 0x000038730c00c986 */ /* 0x000fe2000c101110 */
[----:B------:R-:W-:Y:S01]  /*71f0*/  ISETP.GE.AND P1, PT, R34, 0x89, PT ;  /* 0x000000892200780c */ /* 0x000fe20003f26270 */
[-C--:B------:R-:W-:Y:S01]  /*7200*/  FMUL R21, R21, R8.reuse ;  /* 0x0000000815157220 */ /* 0x080fe20000400000 */
[----:B------:R-:W-:Y:S01]  /*7210*/  F2FP.SATFINITE.E5M2.F32.PACK_AB_MERGE_C R97, RZ, R97, RZ ;  /* 0x00000061ff61723e */ /* 0x000fe200048060ff */
[----:B------:R1:W-:Y:S01]  /*7220*/  @!P2 STG.E.U8 desc[UR16][R12.64+0x39], R5 ;  /* 0x000039050c00a986 */ /* 0x0003e2000c101110 */
[----:B------:R-:W-:Y:S01]  /*7230*/  ISETP.LT.OR P4, PT, R33, 0x1, !P1 ;  /* 0x000000012100780c */ /* 0x000fe20004f81670 */
[-C--:B------:R-:W-:Y:S01]  /*7240*/  FMUL R89, R89, R8.reuse ;  /* 0x0000000859597220 */ /* 0x080fe20000400000 */
[----:B------:R-:W-:Y:S01]  /*7250*/  ISETP.LT.OR P2, PT, R33, 0xa, !P0 ;  /* 0x0000000a2100780c */ /* 0x000fe20004741670 */
[----:B------:R-:W-:Y:S01]  /*7260*/  FMUL R23, R23, R8 ;  /* 0x0000000817177220 */ /* 0x000fe20000400000 */
[----:B0-----:R-:W-:Y:S01]  /*7270*/  F2FP.SATFINITE.E5M2.F32.PACK_AB_MERGE_C R15, RZ, R108, RZ ;  /* 0x0000006cff0f723e */ /* 0x001fe200048060ff */
[----:B------:R-:W-:Y:S01]  /*7280*/  @!P6 STG.E.U8 desc[UR16][R10.64], R113 ;  /* 0x000000710a00e986 */ /* 0x000fe2000c101110 */
[C---:B------:R-:W-:Y:S01]  /*7290*/  ISETP.LT.OR P6, PT, R33.reuse, 0x2, !P1 ;  /* 0x000000022100780c */ /* 0x040fe20004fc1670 */
[-C--:B------:R-:W-:Y:S01]  /*72a0*/  FMUL R20, R20, R8.reuse ;  /* 0x0000000814147220 */ /* 0x080fe20000400000 */
[----:B------:R-:W-:Y:S01]  /*72b0*/  F2FP.SATFINITE.E5M2.F32.PACK_AB_MERGE_C R93, RZ, R93, RZ ;  /* 0x0000005dff5d723e */ /* 0x000fe200048060ff */
[----:B------:R-:W-:Y:S01]  /*72c0*/  @!P5 STG.E.U8 desc[UR16][R10.64+0x1], R15 ;  /* 0x0000010f0a00d986 */ /* 0x000fe2000c101110 */
[----:B------:R-:W-:Y:S01]  /*72d0*/  ISETP.LT.OR P5, PT, R33, 0x9, !P0 ;  /* 0x000000092100780c */ /* 0x000fe200047a1670 */
[----:B------:R-:W-:Y:S01]  /*72e0*/  FMUL R17, R17, R8 ;  /* 0x0000000811117220 */ /* 0x000fe20000400000 */
[----:B-1----:R-:W-:Y:S01]  /*72f0*/  F2FP.SATFINITE.E5M2.F32.PACK_AB_MERGE_C R5, RZ, R106, RZ ;  /* 0x0000006aff05723e */ /* 0x002fe200048060ff */
[----:B------:R-:W-:Y:S01]  /*7300*/  @!P4 STG.E.U8 desc[UR16][R6.64], R111 ;  /* 0x0000006f0600c986 */ /* 0x000fe2000c101110 */
[----:B------:R-:W-:Y:S01]  /*7310*/  F2FP.SATFINITE.E5M2.F32.PACK_AB_MERGE_C R13, RZ, R104, RZ ;  /* 0x00000068ff0d723e */ /* 0x000fe200048060ff */
[-C--:B------:R-:W-:Y:S01]  /*7320*/  FMUL R16, R16, R8.reuse ;  /* 0x0000000810107220 */ /* 0x080fe20000400000 */
[----:B------:R-:W-:Y:S01]  /*7330*/  ISETP.LT.OR P4, PT, R33, 0x9, !P1 ;  /* 0x000000092100780c */ /* 0x000fe20004f81670 */
[-C--:B------:R-:W-:Y:S01]  /*7340*/  FMUL R19, R19, R8.reuse ;  /* 0x0000000813137220 */ /* 0x080fe20000400000 */
[----:B------:R-:W-:Y:S01]  /*7350*/  F2FP.SATFINITE.E5M2.F32.PACK_AB_MERGE_C R91, RZ, R91, RZ ;  /* 0x0000005bff5b723e */ /* 0x000fe200048060ff */
[----:B------:R0:W-:Y:S01]  /*7360*/  @!P6 STG.E.U8 desc[UR16][R6.64+0x1], R5 ;  /* 0x000001050600e986 */ /* 0x0001e2000c101110 */
[C---:B------:R-:W-:Y:S01]  /*7370*/  ISETP.LT.OR P6, PT, R33.reuse, 0xa, !P1 ;  /* 0x0000000a2100780c */ /* 0x040fe20004fc1670 */
[----:B------:R-:W-:Y:S01]  /*7380*/  FMUL R18, R18, R8 ;  /* 0x0000000812127220 */ /* 0x000fe20000400000 */
[----:B------:R-:W-:Y:S01]  /*7390*/  F2FP.SATFINITE.E5M2.F32.PACK_AB_MERGE_C R21, RZ, R21, RZ ;  /* 0x00000015ff15723e */ /* 0x000fe200048060ff */
[----:B------:R1:W-:Y:S01]  /*73a0*/  @!P2 STG.E.U8 desc[UR16][R10.64+0x9], R13 ;  /* 0x0000090d0a00a986 */ /* 0x0003e2000c101110 */
[----:B------:R-:W-:-:S02]  /*73b0*/  ISETP.LT.OR P2, PT, R33, 0x12, !P0 ;  /* 0x000000122100780c */ /* 0x000fc40004741670 */
[----:B------:R-:W-:Y:S01]  /*73c0*/  F2FP.SATFINITE.E5M2.F32.PACK_AB_MERGE_C R89, RZ, R89, RZ ;  /* 0x00000059ff59723e */ /* 0x000fe200048060ff */
[----:B------:R-:W-:Y:S01]  /*73d0*/  @!P5 STG.E.U8 desc[UR16][R10.64+0x8], R107 ;  /* 0x0000086b0a00d986 */ /* 0x000fe2000c101110 */
[C---:B------:R-:W-:Y:S02]  /*73e0*/  ISETP.LT.OR P5, PT, R33.reuse, 0x11, !P0 ;  /* 0x000000112100780c */ /* 0x040fe400047a1670 */
[----:B------:R-:W-:Y:S01]  /*73f0*/  F2FP.SATFINITE.E5M2.F32.PACK_AB_MERGE_C R23, RZ, R23, RZ ;  /* 0x00000017ff17723e */ /* 0x000fe200048060ff */
[----:B------:R-:W-:Y:S01]  /*7400*/  @!P4 STG.E.U8 desc[UR16][R6.64+0x8], R109 ;  /* 0x0000086d0600c986 */ /* 0x000fe2000c101110 */
[----:B0-----:R-:W-:Y:S02]  /*7410*/  F2FP.SATFINITE.E5M2.F32.PACK_AB_MERGE_C R5, RZ, R102, RZ ;  /* 0x00000066ff05723e */ /* 0x001fe400048060ff */
[C---:B------:R-:W-:Y:S02]  /*7420*/  ISETP.LT.OR P4, PT, R33.reuse, 0x11, !P1 ;  /* 0x000000112100780c */ /* 0x040fe40004f81670 */
[----:B-1----:R-:W-:Y:S01]  /*7430*/  F2FP.SATFINITE.E5M2.F32.PACK_AB_MERGE_C R13, RZ, R98, RZ ;  /* 0x00000062ff0d723e */ /* 0x002fe200048060ff */
[----:B------:R0:W-:Y:S01]  /*7440*/  @!P6 STG.E.U8 desc[UR16][R6.64+0x9], R5 ;  /* 0x000009050600e986 */ /* 0x0001e2000c101110 */
[----:B------:R-:W-:-:S02]  /*7450*/  ISETP.LT.OR P6, PT, R33, 0x12, !P1 ;  /* 0x000000122100780c */ /* 0x000fc40004fc1670 */
[----:B------:R-:W-:Y:S01]  /*7460*/  F2FP.SATFINITE.E5M2.F32.PACK_AB_MERGE_C R17, RZ, R17, RZ ;  /* 0x00000011ff11723e */ /* 0x000fe200048060ff */
[----:B------:R1:W-:Y:S01]  /*7470*/  @!P2 STG.E.U8 desc[UR16][R10.64+0x11], R13 ;  /* 0x0000110d0a00a986 */ /* 0x0003e2000c101110 */
[C---:B------:R-:W-:Y:S02]  /*7480*/  ISETP.LT.OR P2, PT, R33.reuse, 0x1a, !P0 ;  /* 0x0000001a2100780c */ /* 0x040fe40004741670 */
[----:B------:R-:W-:Y:S01]  /*7490*/  F2FP.SATFINITE.E5M2.F32.PACK_AB_MERGE_C R19, RZ, R19, RZ ;  /* 0x00000013ff13723e */ /* 0x000fe200048060ff */
[----:B------:R-:W-:Y:S01]  /*74a0*/  @!P5 STG.E.U8 desc[UR16][R10.64+0x10], R105 ;  /* 0x000010690a00d986 */ /* 0x000fe2000c101110 */
[----:B------:R-:W-:Y:S02]  /*74b0*/  ISETP.LT.OR P5, PT, R33, 0x19, !P0 ;  /* 0x000000192100780c */ /* 0x000fe400047a1670 */
[----:B------:R-:W-:Y:S01]  /*74c0*/  F2FP.SATFINITE.E5M2.F32.PACK_AB_MERGE_C R15, RZ, R18, RZ ;  /* 0x00000012ff0f723e */ /* 0x000fe200048060ff */
[----:B------:R-:W-:Y:S01]  /*74d0*/  @!P4 STG.E.U8 desc[UR16][R6.64+0x10], R103 ;  /* 0x000010670600c986 */ /* 0x000fe2000c101110 */
[----:B0-----:R-:W-:-:S02]  /*74e0*/  F2FP.SATFINITE.E5M2.F32.PACK_AB_MERGE_C R5, RZ, R100, RZ ;  /* 0x00000064ff05723e */ /* 0x001fc400048060ff */
[C---:B------:R-:W-:Y:S02]  /*74f0*/  ISETP.LT.OR P4, PT, R33.reuse, 0x19, !P1 ;  /* 0x000000192100780c */ /* 0x040fe40004f81670 */
[----:B-1----:R-:W-:Y:S01]  /*7500*/  F2FP.SATFINITE.E5M2.F32.PACK_AB_MERGE_C R13, RZ, R96, RZ ;  /* 0x00000060ff0d723e */ /* 0x002fe200048060ff */
[----:B------:R0:W-:Y:S01]  /*7510*/  @!P6 STG.E.U8 desc[UR16][R6.64+0x11], R5 ;  /* 0x000011050600e986 */ /* 0x0001e2000c101110 */
[----:B------:R-:W-:-:S03]  /*7520*/  ISETP.LT.OR P6, PT, R33, 0x1a, !P1 ;  /* 0x0000001a2100780c */ /* 0x000fc60004fc1670 */
[----:B------:R1:W-:Y:S01]  /*7530*/  @!P2 STG.E.U8 desc[UR16][R10.64+0x19], R13 ;  /* 0x0000190d0a00a986 */ /* 0x0003e2000c101110 */
[----:B------:R-:W-:-:S03]  /*7540*/  ISETP.LT.OR P2, PT, R33, 0x22, !P0 ;  /* 0x000000222100780c */ /* 0x000fc60004741670 */
[----:B------:R-:W-:Y:S01]  /*7550*/  @!P5 STG.E.U8 desc[UR16][R10.64+0x18], R101 ;  /* 0x000018650a00d986 */ /* 0x000fe2000c101110 */
[C---:B------:R-:W-:Y:S02]  /*7560*/  ISETP.LT.OR P5, PT, R33.reuse, 0x21, !P0 ;  /* 0x000000212100780c */ /* 0x040fe400047a1670 */
[----:B0-----:R-:W-:Y:S01]  /*7570*/  F2FP.SATFINITE.E5M2.F32.PACK_AB_MERGE_C R5, RZ, R94, RZ ;  /* 0x0000005eff05723e */ /* 0x001fe200048060ff */
[----:B------:R-:W-:Y:S01]  /*7580*/  @!P4 STG.E.U8 desc[UR16][R6.64+0x18], R99 ;  /* 0x000018630600c986 */ /* 0x000fe2000c101110 */
        /* <DEDUP_REMOVED lines=25> */
[C---:B------:R-:W-:Y:S02]  /*7720*/  ISETP.LT.OR P2, PT, R33.reuse, 0x39, !P0 ;  /* 0x000000392100780c */ /* 0x040fe40004741670 */
[C---:B------:R-:W-:Y:S01]  /*7730*/  ISETP.LT.OR P0, PT, R33.reuse, 0x3a, !P0 ;  /* 0x0000003a2100780c */ /* 0x040fe20004701670 */
[----:B------:R1:W-:Y:S01]  /*7740*/  @!P5 STG.E.U8 desc[UR16][R10.64+0x30], R89 ;  /* 0x000030590a00d986 */ /* 0x0003e2000c101110 */
[C---:B------:R-:W-:Y:S02]  /*7750*/  ISETP.LT.OR P5, PT, R33.reuse, 0x39, !P1 ;  /* 0x000000392100780c */ /* 0x040fe40004fa1670 */
[----:B------:R-:W-:Y:S01]  /*7760*/  ISETP.LT.OR P1, PT, R33, 0x3a, !P1 ;  /* 0x0000003a2100780c */ /* 0x000fe20004f21670 */
[----:B------:R1:W-:Y:S01]  /*7770*/  @!P4 STG.E.U8 desc[UR16][R6.64+0x30], R23 ;  /* 0x000030170600c986 */ /* 0x0003e2000c101110 */
[----:B0-----:R-:W-:-:S05]  /*7780*/  F2FP.SATFINITE.E5M2.F32.PACK_AB_MERGE_C R5, RZ, R20, RZ ;  /* 0x00000014ff05723e */ /* 0x001fca00048060ff */
[----:B------:R1:W-:Y:S04]  /*7790*/  @!P6 STG.E.U8 desc[UR16][R6.64+0x31], R5 ;  /* 0x000031050600e986 */ /* 0x0003e8000c101110 */
[----:B------:R1:W-:Y:S04]  /*77a0*/  @!P2 STG.E.U8 desc[UR16][R10.64+0x38], R17 ;  /* 0x000038110a00a986 */ /* 0x0003e8000c101110 */
[----:B------:R1:W-:Y:S04]  /*77b0*/  @!P0 STG.E.U8 desc[UR16][R10.64+0x39], R13 ;  /* 0x0000390d0a008986 */ /* 0x0003e8000c101110 */
[----:B------:R1:W-:Y:S04]  /*77c0*/  @!P5 STG.E.U8 desc[UR16][R6.64+0x38], R19 ;  /* 0x000038130600d986 */ /* 0x0003e8000c101110 */
[----:B------:R1:W-:Y:S02]  /*77d0*/  @!P1 STG.E.U8 desc[UR16][R6.64+0x39], R15 ;  /* 0x0000390f06009986 */ /* 0x0003e4000c101110 */
.L_x_161:
[----:B------:R-:W-:Y:S05]  /*77e0*/  BSYNC B0 ;  /* 0x0000000000007941 */ /* 0x000fea0003800000 */
.L_x_31:
[----:B------:R-:W-:Y:S01]  /*77f0*/  ULDC UR6, c[0x0][0xc] ;  /* 0x0000030000067ab9 */ /* 0x000fe20000000800 */
[----:B------:R-:W-:Y:S01]  /*7800*/  ULDC UR7, c[0x0][0x10] ;  /* 0x0000040000077ab9 */ /* 0x000fe20000000800 */
[----:B01---5:R-:W0:Y:S01]  /*7810*/  LDC R5, c[0x0][0x14] ;  /* 0x00000500ff057b82 */ /* 0x023e220000000800 */
[----:B------:R-:W-:Y:S01]  /*7820*/  UIMAD.WIDE.U32 UR6, UR6, UR7, URZ ;  /* 0x00000007060672a5 */ /* 0x000fe2000f8e003f */
[----:B------:R-:W-:Y:S01]  /*7830*/  PRMT R6, RZ, 0x7610, R6 ;  /* 0x00007610ff067816 */ /* 0x000fe20000000006 */
[----:B------:R-:W-:-:S04]  /*7840*/  IMAD.MOV.U32 R7, RZ, RZ, -0x1 ;  /* 0xffffffffff077424 */ /* 0x000fc800078e00ff */
[----:B0-----:R-:W-:-:S04]  /*7850*/  IMAD.WIDE.U32 R2, R5, UR6, R2 ;  /* 0x0000000605027c25 */ /* 0x001fc8000f8e0002 */
[----:B------:R-:W-:Y:S01]  /*7860*/  IMAD R5, R5, UR7, RZ ;  /* 0x0000000705057c24 */ /* 0x000fe2000f8e02ff */
[----:B------:R-:W-:Y:S02]  /*7870*/  ULDC.64 UR6, c[0x0][0x650] ;  /* 0x0001940000067ab9 */ /* 0x000fe40000000a00 */
[----:B------:R-:W-:Y:S01]  /*7880*/  ISETP.GE.U32.AND P0, PT, R2, UR6, PT ;  /* 0x0000000602007c0c */ /* 0x000fe2000bf06070 */
[----:B------:R-:W-:Y:S02]  /*7890*/  IMAD.IADD R3, R3, 0x1, R5 ;  /* 0x0000000103037824 */ /* 0x000fe400078e0205 */
[----:B------:R-:W-:-:S03]  /*78a0*/  IMAD.MOV.U32 R5, RZ, RZ, -0x1 ;  /* 0xffffffffff057424 */ /* 0x000fc600078e00ff */
[----:B------:R-:W-:-:S13]  /*78b0*/  ISETP.GE.U32.AND.EX P0, PT, R3, UR7, PT, P0 ;  /* 0x0000000703007c0c */ /* 0x000fda000bf06100 */
[----:B------:R-:W-:Y:S05]  /*78c0*/  @P0 BRA `(.L_x_162) ;  /* 0x0000000400600947 */ /* 0x000fea0003800000 */
[----:B------:R-:W0:Y:S01]  /*78d0*/  S2R R20, SR_CTAID.X ;  /* 0x0000000000147919 */ /* 0x000e220000002500 */
[----:B------:R-:W1:Y:S01]  /*78e0*/  LDC.64 R14, c[0x0][0x628] ;  /* 0x00018a00ff0e7b82 */ /* 0x000e620000000a00 */
[----:B------:R-:W-:Y:S01]  /*78f0*/  ULDC UR6, c[0x0][0x150] ;  /* 0x0000540000067ab9 */ /* 0x000fe20000000800 */
[----:B--234-:R-:W-:Y:S01]  /*7900*/  IMAD.MOV.U32 R12, RZ, RZ, R2 ;  /* 0x000000ffff0c7224 */ /* 0x01cfe200078e0002 */
[----:B------:R-:W2:Y:S01]  /*7910*/  S2R R22, SR_CTAID.Y ;  /* 0x0000000000167919 */ /* 0x000ea20000002600 */
[----:B------:R-:W-:-:S04]  /*7920*/  IMAD.MOV.U32 R13, RZ, RZ, R3 ;  /* 0x000000ffff0d7224 */ /* 0x000fc800078e0003 */
[----:B------:R-:W3:Y:S08]  /*7930*/  LDC R23, c[0x0][0x144] ;  /* 0x00005100ff177b82 */ /* 0x000ef00000000800 */
[----:B------:R-:W4:Y:S08]  /*7940*/  LDC R16, c[0x0][0x630] ;  /* 0x00018c00ff107b82 */ /* 0x000f300000000800 */
[----:B------:R-:W2:Y:S01]  /*7950*/  LDC.64 R18, c[0x0][0x620] ;  /* 0x00018800ff127b82 */ /* 0x000ea20000000a00 */
[----:B-1----:R-:W-:-:S04]  /*7960*/  ISETP.NE.U32.AND P0, PT, R14, RZ, PT ;  /* 0x000000ff0e00720c */ /* 0x002fc80003f05070 */
[----:B------:R-:W-:Y:S02]  /*7970*/  ISETP.NE.AND.EX P0, PT, R15, RZ, PT, P0 ;  /* 0x000000ff0f00720c */ /* 0x000fe40003f05300 */
[----:B0-----:R-:W-:-:S05]  /*7980*/  I2FP.F32.U32 R5, R20 ;  /* 0x0000001400057245 */ /* 0x001fca0000201000 */
[----:B------:R-:W-:-:S04]  /*7990*/  FMUL R5, R5, UR6 ;  /* 0x0000000605057c20 */ /* 0x000fc80008400000 */
[----:B------:R0:W1:Y:S02]  /*79a0*/  F2I.U32.TRUNC.NTZ R21, R5 ;  /* 0x0000000500157305 */ /* 0x000064000020f000 */
[----:B---34-:R-:W-:Y:S05]  /*79b0*/  @!P0 BRA `(.L_x_163) ;  /* 0x0000000000288947 */ /* 0x018fea0003800000 */
[----:B0-----:R-:W0:Y:S02]  /*79c0*/  LDC R5, c[0x0][0x634] ;  /* 0x00018d00ff057b82 */ /* 0x001e240000000800 */
        /* <DEDUP_REMOVED lines=9> */
.L_x_163:
[-CC-:B------:R-:W-:Y:S01]  /*7a60*/  SHF.R.U64 R17, R12, R16.reuse, R13.reuse ;  /* 0x000000100c117219 */ /* 0x180fe2000000120d */
[----:B------:R-:W3:Y:S01]  /*7a70*/  LDC.64 R28, c[0x0][0x640] ;  /* 0x00019000ff1c7b82 */ /* 0x000ee20000000a00 */
[----:B0-----:R-:W-:Y:S01]  /*7a80*/  SHF.R.U32.HI R5, RZ, R16, R13 ;  /* 0x00000010ff057219 */ /* 0x001fe2000001160d */
[----:B-1----:R-:W-:Y:S01]  /*7a90*/  IMAD.MOV R21, RZ, RZ, -R21 ;  /* 0x000000ffff157224 */ /* 0x002fe200078e0a15 */
[----:B------:R-:W-:Y:S01]  /*7aa0*/  IADD3 R11, P0, RZ, -R17, RZ ;  /* 0x80000011ff0b7210 */ /* 0x000fe20007f1e0ff */
[----:B------:R-:W-:Y:S02]  /*7ab0*/  ULDC UR6, c[0x0][0x154] ;  /* 0x0000550000067ab9 */ /* 0x000fe40000000800 */
[----:B------:R-:W-:Y:S02]  /*7ac0*/  IMAD R23, R23, R21, R20 ;  /* 0x0000001517177224 */ /* 0x000fe400078e0214 */
[----:B------:R-:W0:Y:S01]  /*7ad0*/  LDC R12, c[0x0][0x618] ;  /* 0x00018600ff0c7b82 */ /* 0x000e220000000800 */
[----:B------:R-:W-:-:S02]  /*7ae0*/  IMAD.X R5, RZ, RZ, ~R5, P0 ;  /* 0x000000ffff057224 */ /* 0x000fc400000e0e05 */
[----:B--2---:R-:W-:-:S04]  /*7af0*/  IMAD.WIDE.U32 R6, R11, R18, R2 ;  /* 0x000000120b067225 */ /* 0x004fc800078e0002 */
[----:B------:R-:W-:Y:S01]  /*7b00*/  IMAD R10, R5, R18, RZ ;  /* 0x00000012050a7224 */ /* 0x000fe200078e02ff */
[----:B------:R-:W1:Y:S03]  /*7b10*/  LDC R24, c[0x0][0x608] ;  /* 0x00018200ff187b82 */ /* 0x000e660000000800 */
[----:B------:R-:W-:Y:S02]  /*7b20*/  IMAD R5, R11, R19, R10 ;  /* 0x000000130b057224 */ /* 0x000fe400078e020a */
[----:B------:R-:W-:Y:S02]  /*7b30*/  IMAD.MOV.U32 R11, RZ, RZ, 0x1 ;  /* 0x00000001ff0b7424 */ /* 0x000fe400078e00ff */
[----:B------:R-:W-:Y:S01]  /*7b40*/  IMAD.IADD R5, R7, 0x1, R5 ;  /* 0x0000000107057824 */ /* 0x000fe200078e0205 */
[----:B------:R-:W2:Y:S01]  /*7b50*/  LDC R26, c[0x0][0x658] ;  /* 0x00019600ff1a7b82 */ /* 0x000ea20000000800 */
[----:B------:R-:W-:-:S02]  /*7b60*/  I2FP.F32.U32 R7, R22 ;  /* 0x0000001600077245 */ /* 0x000fc40000201000 */
[----:B---3--:R-:W-:-:S03]  /*7b70*/  ISETP.NE.U32.AND P0, PT, R28, RZ, PT ;  /* 0x000000ff1c00720c */ /* 0x008fc60003f05070 */
[----:B------:R-:W-:Y:S01]  /*7b80*/  FMUL R10, R7, UR6 ;  /* 0x00000006070a7c20 */ /* 0x000fe20008400000 */
[----:B------:R-:W-:Y:S01]  /*7b90*/  ISETP.NE.AND.EX P0, PT, R29, RZ, PT, P0 ;  /* 0x000000ff1d00720c */ /* 0x000fe20003f05300 */
[----:B------:R-:W3:Y:S01]  /*7ba0*/  LDC R21, c[0x0][0x148] ;  /* 0x00005200ff157b82 */ /* 0x000ee20000000800 */
[-CC-:B0-----:R-:W-:Y:S01]  /*7bb0*/  SHF.R.U64 R16, R6, R12.reuse, R5.reuse ;  /* 0x0000000c06107219 */ /* 0x181fe20000001205 */
[----:B------:R0:W4:Y:S01]  /*7bc0*/  F2I.U32.TRUNC.NTZ R18, R10 ;  /* 0x0000000a00127305 */ /* 0x000122000020f000 */
[----:B------:R-:W-:Y:S01]  /*7bd0*/  SHF.R.U32.HI R5, RZ, R12, R5 ;  /* 0x0000000cff057219 */ /* 0x000fe20000011605 */
[----:B------:R-:W-:-:S04]  /*7be0*/  IMAD.MOV.U32 R7, RZ, RZ, -0x1 ;  /* 0xffffffffff077424 */ /* 0x000fc800078e00ff */
[----:B------:R-:W0:Y:S01]  /*7bf0*/  LDC R20, c[0x0][0x600] ;  /* 0x00018000ff147b82 */ /* 0x000e220000000800 */
[-CC-:B-1----:R-:W-:Y:S02]  /*7c00*/  SHF.R.U64 R14, R16, R24.reuse, R5.reuse ;  /* 0x00000018100e7219 */ /* 0x182fe40000001205 */
[----:B------:R-:W-:-:S05]  /*7c10*/  SHF.R.U32.HI R5, RZ, R24, R5 ;  /* 0x00000018ff057219 */ /* 0x000fca0000011605 */
[----:B------:R-:W1:Y:S01]  /*7c20*/  LDC R27, c[0x0][0x648] ;  /* 0x00019200ff1b7b82 */ /* 0x000e620000000800 */
[-C--:B--2---:R-:W-:Y:S02]  /*7c30*/  SHF.L.U32 R6, R7, R26.reuse, RZ ;  /* 0x0000001a07067219 */ /* 0x084fe400000006ff */
[-CC-:B------:R-:W-:Y:S02]  /*7c40*/  SHF.R.U64 R19, R14, R26.reuse, R5.reuse ;  /* 0x0000001a0e137219 */ /* 0x180fe40000001205 */
[----:B------:R-:W-:Y:S02]  /*7c50*/  SHF.R.U32.HI R7, RZ, R26, R5 ;  /* 0x0000001aff077219 */ /* 0x000fe40000011605 */
[----:B------:R-:W-:Y:S01]  /*7c60*/  LOP3.LUT R25, RZ, R6, RZ, 0x33, !PT ;  /* 0x00000006ff197212 */ /* 0x000fe200078e33ff */
[----:B------:R-:W2:Y:S01]  /*7c70*/  LDC R30, c[0x0][0x638] ;  /* 0x00018e00ff1e7b82 */ /* 0x000ea20000000800 */
[----:B------:R-:W-:Y:S01]  /*7c80*/  SHF.L.U32 R26, R11, R26, RZ ;  /* 0x0000001a0b1a7219 */ /* 0x000fe200000006ff */
[----:B------:R-:W-:-:S06]  /*7c90*/  IMAD.MOV.U32 R6, RZ, RZ, R19 ;  /* 0x000000ffff067224 */ /* 0x000fcc00078e0013 */
[----:B------:R-:W0:Y:S01]  /*7ca0*/  LDC R31, c[0x0][0x610] ;  /* 0x00018400ff1f7b82 */ /* 0x000e220000000800 */
[----:B----4-:R-:W-:Y:S05]  /*7cb0*/  @!P0 BRA `(.L_x_164) ;  /* 0x0000000000288947 */ /* 0x010fea0003800000 */
[----:B------:R-:W4:Y:S02]  /*7cc0*/  LDC R6, c[0x0][0x64c] ;  /* 0x00019300ff067b82 */ /* 0x000f240000000800 */
[----:B----4-:R-:W-:-:S05]  /*7cd0*/  IADD3 R5, P0, R19, R6, RZ ;  /* 0x0000000613057210 */ /* 0x010fca0007f1e0ff */
[----:B------:R-:W-:-:S04]  /*7ce0*/  IMAD.X R15, RZ, RZ, R7, P0 ;  /* 0x000000ffff0f7224 */ /* 0x000fc800000e0607 */
[----:B------:R-:W-:-:S04]  /*7cf0*/  IMAD.WIDE.U32 R6, R15, R28, RZ ;  /* 0x0000001c0f067225 */ /* 0x000fc800078e00ff */
[----:B0-----:R-:W-:-:S04]  /*7d00*/  IMAD.WIDE.U32 R10, P0, R5, R29, R6 ;  /* 0x0000001d050a7225 */ /* 0x001fc80007800006 */
[----:B------:R-:W-:-:S04]  /*7d10*/  IMAD.WIDE.U32 R6, R5, R28, RZ ;  /* 0x0000001c05067225 */ /* 0x000fc800078e00ff */
[----:B------:R-:W-:Y:S01]  /*7d20*/  IMAD.X R13, RZ, RZ, RZ, P0 ;  /* 0x000000ffff0d7224 */ /* 0x000fe200000e06ff */
[----:B------:R-:W-:Y:S01]  /*7d30*/  IADD3 RZ, P0, R7, R10, RZ ;  /* 0x0000000a07ff7210 */ /* 0x000fe20007f1e0ff */
[----:B------:R-:W-:-:S04]  /*7d40*/  IMAD.MOV.U32 R12, RZ, RZ, R11 ;  /* 0x000000ffff0c7224 */ /* 0x000fc800078e000b */
[----:B------:R-:W-:-:S08]  /*7d50*/  IMAD.WIDE.U32.X R6, R15, R29, R12, P0 ;  /* 0x0000001d0f067225 */ /* 0x000fd000000e040c */
.L_x_164:
[----:B-1----:R-:W-:Y:S01]  /*7d60*/  SHF.R.U64 R5, R6, R27, R7 ;  /* 0x0000001b06057219 */ /* 0x002fe20000001207 */
[----:B0-----:R-:W-:Y:S01]  /*7d70*/  VIADD R7, R20, 0xffffffff ;  /* 0xffffffff14077836 */ /* 0x001fe20000000000 */
[----:B------:R-:W-:Y:S01]  /*7d80*/  LOP3.LUT R32, R14, R25, RZ, 0xc0, !PT ;  /* 0x000000190e207212 */ /* 0x000fe200078ec0ff */
[----:B------:R-:W-:Y:S02]  /*7d90*/  IMAD.MOV R18, RZ, RZ, -R18 ;  /* 0x000000ffff127224 */ /* 0x000fe400078e0a12 */
[----:B------:R-:W-:Y:S01]  /*7da0*/  IMAD.MOV R6, RZ, RZ, -R5 ;  /* 0x000000ffff067224 */ /* 0x000fe200078e0a05 */
[----:B------:R-:W-:Y:S01]  /*7db0*/  LOP3.LUT R16, R16, R7, RZ, 0xc0, !PT ;  /* 0x0000000710107212 */ /* 0x000fe200078ec0ff */
[----:B------:R-:W-:Y:S02]  /*7dc0*/  IMAD R32, R26, R5, R32 ;  /* 0x000000051a207224 */ /* 0x000fe400078e0220 */
[----:B---3--:R-:W-:Y:S02]  /*7dd0*/  @P3 IMAD R23, R21, R18, R22 ;  /* 0x0000001215173224 */ /* 0x008fe400078e0216 */
[----:B--2---:R-:W-:-:S02]  /*7de0*/  IMAD R5, R6, R30, R19 ;  /* 0x0000001e06057224 */ /* 0x004fc400078e0213 */
[----:B------:R-:W-:Y:S02]  /*7df0*/  IMAD R32, R32, R31, R23 ;  /* 0x0000001f20207224 */ /* 0x000fe400078e0217 */
[----:B------:R-:W-:Y:S02]  /*7e00*/  IMAD R5, R5, R20, R16 ;  /* 0x0000001405057224 */ /* 0x000fe400078e0210 */
[----:B------:R-:W-:-:S03]  /*7e10*/  IMAD.MOV.U32 R6, RZ, RZ, 0x1 ;  /* 0x00000001ff067424 */ /* 0x000fc600078e00ff */
[----:B------:R-:W-:Y:S02]  /*7e20*/  SEL R7, R5, R32, !P3 ;  /* 0x0000002005077207 */ /* 0x000fe40005800000 */
[----:B------:R-:W-:Y:S01]  /*7e30*/  SEL R32, R32, R5, !P3 ;  /* 0x0000000520207207 */ /* 0x000fe20005800000 */
[----:B------:R-:W-:-:S07]  /*7e40*/  IMAD.MOV.U32 R5, RZ, RZ, R17 ;  /* 0x000000ffff057224 */ /* 0x000fce00078e0011 */
.L_x_162:
[----:B------:R-:W-:Y:S01]  /*7e50*/  LOP3.LUT P0, RZ, R6, 0xff, RZ, 0xc0, !PT ;  /* 0x000000ff06ff7812 */ /* 0x000fe2000780c0ff */
[----:B------:R-:W-:-:S12]  /*7e60*/  IMAD.MOV.U32 R6, RZ, RZ, R32 ;  /* 0x000000ffff067224 */ /* 0x000fd800078e0020 */
[----:B------:R-:W-:Y:S05]  /*7e70*/  @P0 BRA `(.L_x_165) ;  /* 0xffffff9000400947 */ /* 0x000fea000383ffff */
[----:B------:R-:W-:Y:S05]  /*7e80*/  EXIT ;  /* 0x000000000000794d */ /* 0x000fea0003800000 */
.L_x_3:
[----:B0-----:R-:W-:Y:S01]  /*7e90*/  ULDC.64 UR4, c[0x0][0x650] ;  /* 0x0001940000047ab9 */ /* 0x001fe20000000a00 */
        /* <DEDUP_REMOVED lines=25> */
.L_x_167:
[--C-:B------:R-:W-:Y:S01]  /*8030*/  SHF.R.U64 R16, R14, R18, R15.reuse ;  /* 0x000000120e107219 */ /* 0x100fe2000000120f */
[----:B------:R-:W0:Y:S01]  /*8040*/  LDC R22, c[0x0][0x618] ;  /* 0x00018600ff167b82 */ /* 0x000e220000000800 */
[----:B------:R-:W-:Y:S01]  /*8050*/  I2FP.F32.U32 R7, R8 ;  /* 0x0000000800077245 */ /* 0x000fe20000201000 */
[----:B------:R-:W-:Y:S01]  /*8060*/  ULDC UR4, c[0x0][0x150] ;  /* 0x0000540000047ab9 */ /* 0x000fe20000000800 */
[----:B------:R-:W-:Y:S02]  /*8070*/  SHF.R.U32.HI R6, RZ, R18, R15 ;  /* 0x00000012ff067219 */ /* 0x000fe4000001160f */
[----:B------:R-:W-:Y:S01]  /*8080*/  IADD3 R9, P0, RZ, -R16, RZ ;  /* 0x80000010ff097210 */ /* 0x000fe20007f1e0ff */
[----:B------:R-:W-:Y:S01]  /*8090*/  FMUL R13, R7, UR4 ;  /* 0x00000004070d7c20 */ /* 0x000fe20008400000 */
[----:B------:R-:W-:Y:S01]  /*80a0*/  ULDC UR4, c[0x0][0x154] ;  /* 0x0000550000047ab9 */ /* 0x000fe20000000800 */
[----:B------:R-:W1:Y:S02]  /*80b0*/  LDC.64 R24, c[0x0][0x640] ;  /* 0x00019000ff187b82 */ /* 0x000e640000000a00 */
[----:B------:R-:W-:-:S02]  /*80c0*/  IMAD.X R11, RZ, RZ, ~R6, P0 ;  /* 0x000000ffff0b7224 */ /* 0x000fc400000e0e06 */
[----:B------:R-:W2:Y:S01]  /*80d0*/  F2I.U32.TRUNC.NTZ R13, R13 ;  /* 0x0000000d000d7305 */ /* 0x000ea2000020f000 */
[----:B------:R-:W-:-:S03]  /*80e0*/  IMAD.WIDE.U32 R6, R9, R20, R2 ;  /* 0x0000001409067225 */ /* 0x000fc600078e0002 */
[----:B------:R-:W3:Y:S01]  /*80f0*/  LDC R15, c[0x0][0x144] ;  /* 0x00005100ff0f7b82 */ /* 0x000ee20000000800 */
[----:B------:R-:W-:-:S04]  /*8100*/  IMAD R12, R11, R20, RZ ;  /* 0x000000140b0c7224 */ /* 0x000fc800078e02ff */
[----:B------:R-:W-:Y:S02]  /*8110*/  IMAD R9, R9, R21, R12 ;  /* 0x0000001509097224 */ /* 0x000fe400078e020c */
[----:B------:R-:W-:Y:S01]  /*8120*/  IMAD.MOV.U32 R12, RZ, RZ, -0x1 ;  /* 0xffffffffff0c7424 */ /* 0x000fe200078e00ff */
[----:B------:R-:W4:Y:S01]  /*8130*/  LDC R18, c[0x0][0x608] ;  /* 0x00018200ff127b82 */ /* 0x000f220000000800 */
[----:B------:R-:W-:Y:S01]  /*8140*/  IMAD.IADD R7, R7, 0x1, R9 ;  /* 0x0000000107077824 */ /* 0x000fe200078e0209 */
[----:B------:R-:W-:-:S04]  /*8150*/  I2FP.F32.U32 R9, R10 ;  /* 0x0000000a00097245 */ /* 0x000fc80000201000 */
[-C--:B0-----:R-:W-:Y:S01]  /*8160*/  SHF.R.U64 R14, R6, R22.reuse, R7 ;  /* 0x00000016060e7219 */ /* 0x081fe20000001207 */
[----:B--2---:R-:W-:Y:S01]  /*8170*/  IMAD.MOV R6, RZ, RZ, -R13 ;  /* 0x000000ffff067224 */ /* 0x004fe200078e0a0d */
[----:B------:R-:W0:Y:S01]  /*8180*/  LDC R11, c[0x0][0x658] ;  /* 0x00019600ff0b7b82 */ /* 0x000e220000000800 */
[----:B-1----:R-:W-:Y:S01]  /*8190*/  ISETP.NE.U32.AND P0, PT, R24, RZ, PT ;  /* 0x000000ff1800720c */ /* 0x002fe20003f05070 */
[----:B------:R-:W-:Y:S01]  /*81a0*/  FMUL R9, R9, UR4 ;  /* 0x0000000409097c20 */ /* 0x000fe20008400000 */
[----:B------:R-:W-:Y:S02]  /*81b0*/  SHF.R.U32.HI R7, RZ, R22, R7 ;  /* 0x00000016ff077219 */ /* 0x000fe40000011607 */
[----:B------:R-:W-:-:S03]  /*81c0*/  ISETP.NE.AND.EX P0, PT, R25, RZ, PT, P0 ;  /* 0x000000ff1900720c */ /* 0x000fc60003f05300 */
[----:B------:R-:W1:Y:S01]  /*81d0*/  LDC R21, c[0x0][0x148] ;  /* 0x00005200ff157b82 */ /* 0x000e620000000800 */
[----:B---3--:R-:W-:Y:S02]  /*81e0*/  IMAD R22, R15, R6, R8 ;  /* 0x000000060f167224 */ /* 0x008fe400078e0208 */
[----:B------:R-:W-:-:S05]  /*81f0*/  IMAD.MOV.U32 R8, RZ, RZ, 0x1 ;  /* 0x00000001ff087424 */ /* 0x000fca00078e00ff */
[----:B------:R-:W2:Y:S01]  /*8200*/  LDC R20, c[0x0][0x600] ;  /* 0x00018000ff147b82 */ /* 0x000ea20000000800 */
[-CC-:B----4-:R-:W-:Y:S02]  /*8210*/  SHF.R.U64 R17, R14, R18.reuse, R7.reuse ;  /* 0x000000120e117219 */ /* 0x190fe40000001207 */
[----:B------:R-:W-:Y:S02]  /*8220*/  SHF.R.U32.HI R6, RZ, R18, R7 ;  /* 0x00000012ff067219 */ /* 0x000fe40000011607 */
[----:B------:R3:W4:Y:S03]  /*8230*/  F2I.U32.TRUNC.NTZ R18, R9 ;  /* 0x0000000900127305 */ /* 0x000726000020f000 */
[----:B------:R-:W1:Y:S01]  /*8240*/  LDC R23, c[0x0][0x648] ;  /* 0x00019200ff177b82 */ /* 0x000e620000000800 */
[-C--:B0-----:R-:W-:Y:S02]  /*8250*/  SHF.R.U64 R19, R17, R11.reuse, R6 ;  /* 0x0000000b11137219 */ /* 0x081fe40000001206 */
[----:B------:R-:W-:-:S02]  /*8260*/  SHF.L.U32 R12, R12, R11, RZ ;  /* 0x0000000b0c0c7219 */ /* 0x000fc400000006ff */
[-C--:B------:R-:W-:Y:S01]  /*8270*/  SHF.R.U32.HI R7, RZ, R11.reuse, R6 ;  /* 0x0000000bff077219 */ /* 0x080fe20000011606 */
[----:B------:R-:W-:Y:S01]  /*8280*/  IMAD.MOV.U32 R6, RZ, RZ, R19 ;  /* 0x000000ffff067224 */ /* 0x000fe200078e0013 */
[----:B------:R-:W-:Y:S01]  /*8290*/  SHF.L.U32 R27, R8, R11, RZ ;  /* 0x0000000b081b7219 */ /* 0x000fe200000006ff */
[----:B------:R-:W0:Y:S01]  /*82a0*/  LDC R26, c[0x0][0x638] ;  /* 0x00018e00ff1a7b82 */ /* 0x000e220000000800 */
[----:B------:R-:W-:-:S07]  /*82b0*/  LOP3.LUT R28, RZ, R12, RZ, 0x33, !PT ;  /* 0x0000000cff1c7212 */ /* 0x000fce00078e33ff */
[----:B------:R-:W0:Y:S01]  /*82c0*/  LDC R29, c[0x0][0x610] ;  /* 0x00018400ff1d7b82 */ /* 0x000e220000000800 */
[----:B---34-:R-:W-:Y:S05]  /*82d0*/  @!P0 BRA `(.L_x_168) ;  /* 0x0000000000288947 */ /* 0x018fea0003800000 */
        /* <DEDUP_REMOVED lines=10> */
.L_x_168:
[----:B-1----:R-:W-:Y:S01]  /*8380*/  SHF.R.U64 R7, R6, R23, R7 ;  /* 0x0000001706077219 */ /* 0x002fe20000001207 */
[----:B--2---:R-:W-:Y:S01]  /*8390*/  VIADD R9, R20, 0xffffffff ;  /* 0xffffffff14097836 */ /* 0x004fe20000000000 */
[----:B------:R-:W-:Y:S01]  /*83a0*/  LOP3.LUT R6, R17, R28, RZ, 0xc0, !PT ;  /* 0x0000001c11067212 */ /* 0x000fe200078ec0ff */
[----:B------:R-:W-:Y:S02]  /*83b0*/  IMAD.MOV R18, RZ, RZ, -R18 ;  /* 0x000000ffff127224 */ /* 0x000fe400078e0a12 */
[----:B------:R-:W-:Y:S02]  /*83c0*/  IMAD.MOV R8, RZ, RZ, -R7 ;  /* 0x000000ffff087224 */ /* 0x000fe400078e0a07 */
[----:B------:R-:W-:Y:S01]  /*83d0*/  IMAD R11, R27, R7, R6 ;  /* 0x000000071b0b7224 */ /* 0x000fe200078e0206 */
[----:B------:R-:W-:Y:S01]  /*83e0*/  LOP3.LUT R7, R14, R9, RZ, 0xc0, !PT ;  /* 0x000000090e077212 */ /* 0x000fe200078ec0ff */
[----:B------:R-:W-:Y:S02]  /*83f0*/  @P3 IMAD R22, R21, R18, R10 ;  /* 0x0000001215163224 */ /* 0x000fe400078e020a */
[----:B0-----:R-:W-:-:S02]  /*8400*/  IMAD R6, R8, R26, R19 ;  /* 0x0000001a08067224 */ /* 0x001fc400078e0213 */
[----:B------:R-:W-:Y:S02]  /*8410*/  IMAD R11, R11, R29, R22 ;  /* 0x0000001d0b0b7224 */ /* 0x000fe400078e0216 */
[----:B------:R-:W-:Y:S02]  /*8420*/  IMAD R6, R6, R20, R7 ;  /* 0x0000001406067224 */ /* 0x000fe400078e0207 */
[----:B------:R-:W-:-:S03]  /*8430*/  IMAD.MOV.U32 R8, RZ, RZ, 0x1 ;  /* 0x00000001ff087424 */ /* 0x000fc600078e00ff */
[----:B------:R-:W-:Y:S02]  /*8440*/  SEL R14, R6, R11, !P3 ;  /* 0x0000000b060e7207 */ /* 0x000fe40005800000 */
[----:B------:R-:W-:Y:S01]  /*8450*/  SEL R11, R11, R6, !P3 ;  /* 0x000000060b0b7207 */ /* 0x000fe20005800000 */
[----:B------:R-:W-:Y:S01]  /*8460*/  IMAD.MOV.U32 R6, RZ, RZ, R16 ;  /* 0x000000ffff067224 */ /* 0x000fe200078e0010 */
[----:B------:R-:W-:-:S07]  /*8470*/  PRMT R7, R8, 0x7610, R7 ;  /* 0x0000761008077816 */ /* 0x000fce0000000007 */
.L_x_166:
[----:B------:R-:W-:-:S08]  /*8480*/  NOP ;  /* 0x0000000000007918 */ /* 0x000fd00000000000 */
[----:B------:R-:W0:-:S00]  /*8490*/  USETMAXREG.DEALLOC.CTAPOOL 0x28 ;  /* 0x00000028000079c8 */ /* 0x000e0000080e0500 */
[----:B0-----:R-:W-:-:S13]  /*84a0*/  ISETP.NE.AND P0, PT, R5, RZ, PT ;  /* 0x000000ff0500720c */ /* 0x001fda0003f05270 */
[----:B------:R-:W-:Y:S05]  /*84b0*/  @P0 EXIT ;  /* 0x000000000000094d */ /* 0x000fea0003800000 */
[----:B------:R-:W-:Y:S01]  /*84c0*/  LOP3.LUT P0, RZ, R7, 0xff, RZ, 0xc0, !PT ;  /* 0x000000ff07ff7812 */ /* 0x000fe2000780c0ff */
[----:B------:R-:W-:Y:S02]  /*84d0*/  IMAD.MOV.U32 R5, RZ, RZ, 0x1 ;  /* 0x00000001ff057424 */ /* 0x000fe400078e00ff */
[----:B------:R-:W-:-:S10]  /*84e0*/  IMAD.MOV.U32 R13, RZ, RZ, RZ ;  /* 0x000000ffff0d7224 */ /* 0x000fd400078e00ff */
[----:B------:R-:W-:Y:S05]  /*84f0*/  @!P0 BRA `(.L_x_169) ;  /* 0x0000000c00388947 */ /* 0x000fea0003800000 */
[----:B------:R-:W0:Y:S01]  /*8500*/  LDC R5, c[0x0][0x28c] ;  /* 0x0000a300ff057b82 */ /* 0x000e220000000800 */
[----:B------:R-:W-:Y:S01]  /*8510*/  ULDC UR5, c[0x0][0x600] ;  /* 0x0001800000057ab9 */ /* 0x000fe20000000800 */
[----:B------:R-:W-:Y:S01]  /*8520*/  ULDC UR4, c[0x0][0xc] ;  /* 0x0000030000047ab9 */ /* 0x000fe20000000800 */
[----:B------:R-:W-:Y:S01]  /*8530*/  UIADD3 UR16, UR5, -0x1, URZ ;  /* 0xffffffff05107890 */ /* 0x000fe2000fffe03f */
[C---:B------:R-:W-:Y:S01]  /*8540*/  LOP3.LUT P2, RZ, R0.reuse, 0x7f, RZ, 0xc0, !PT ;  /* 0x0000007f00ff7812 */ /* 0x040fe2000784c0ff */
[----:B------:R-:W-:Y:S01]  /*8550*/  ULDC UR6, c[0x0][0x658] ;  /* 0x0001960000067ab9 */ /* 0x000fe20000000800 */
[----:B------:R-:W-:Y:S01]  /*8560*/  ULDC UR5, c[0x0][0x10] ;  /* 0x0000040000057ab9 */ /* 0x000fe20000000800 */
[----:B------:R-:W-:Y:S01]  /*8570*/  UMOV UR7, 0xffffffff ;  /* 0xffffffff00077882 */ /* 0x000fe20000000000 */
[----:B------:R-:W-:Y:S01]  /*8580*/  UMOV UR8, 0x1 ;  /* 0x0000000100087882 */ /* 0x000fe20000000000 */
[----:B------:R-:W-:Y:S01]  /*8590*/  UIMAD.WIDE.U32 UR4, UR4, UR5, URZ ;  /* 0x00000005040472a5 */ /* 0x000fe2000f8e003f */
[----:B------:R-:W-:Y:S01]  /*85a0*/  LOP3.LUT P0, RZ, R0, 0x1f, RZ, 0xc0, !PT ;  /* 0x0000001f00ff7812 */ /* 0x000fe2000780c0ff */
[----:B------:R-:W-:Y:S01]  /*85b0*/  USHF.L.U32 UR7, UR7, UR6, URZ ;  /* 0x0000000607077299 */ /* 0x000fe2000800063f */
[----:B------:R-:W-:Y:S01]  /*85c0*/  BSSY B0, `(.L_x_169) ;  /* 0x00000c1000007945 */ /* 0x000fe20003800000 */
[----:B------:R-:W-:Y:S01]  /*85d0*/  USHF.L.U32 UR18, UR8, UR6, URZ ;  /* 0x0000000608127299 */ /* 0x000fe2000800063f */
[----:B------:R-:W-:Y:S01]  /*85e0*/  IMAD.MOV.U32 R15, RZ, RZ, 0x1 ;  /* 0x00000001ff0f7424 */ /* 0x000fe200078e00ff */
[----:B------:R-:W-:Y:S01]  /*85f0*/  LOP3.LUT R16, R4, 0x2, RZ, 0xfc, !PT ;  /* 0x0000000204107812 */ /* 0x000fe200078efcff */
[----:B------:R-:W-:Y:S01]  /*8600*/  ULDC UR6, c[0x0][0x14] ;  /* 0x0000050000067ab9 */ /* 0x000fe20000000800 */
[----:B------:R-:W-:Y:S01]  /*8610*/  PLOP3.LUT P0, PT, P0, P2, PT, 0x8a, 0x0 ;  /* 0x000000000000781c */ /* 0x000fe20000705172 */
[----:B------:R-:W-:Y:S01]  /*8620*/  UIMAD.WIDE.U32 UR20, UR4, UR6, URZ ;  /* 0x00000006041472a5 */ /* 0x000fe2000f8e003f */
[----:B------:R-:W-:Y:S01]  /*8630*/  IMAD.MOV.U32 R13, RZ, RZ, RZ ;  /* 0x000000ffff0d7224 */ /* 0x000fe200078e00ff */
[----:B------:R-:W-:-:S02]  /*8640*/  UIMAD UR13, UR5, UR6, URZ ;  /* 0x00000006050d72a4 */ /* 0x000fc4000f8e023f */
[----:B------:R-:W-:Y:S01]  /*8650*/  ULOP3.LUT UR17, URZ, UR7, URZ, 0x33, !UPT ;  /* 0x000000073f117292 */ /* 0x000fe2000f8e333f */
[----:B0-----:R-:W-:Y:S01]  /*8660*/  VIADD R5, R5, 0x3f ;  /* 0x0000003f05057836 */ /* 0x001fe20000000000 */
[----:B------:R-:W-:Y:S01]  /*8670*/  UIADD3 UR13, UR21, UR13, URZ ;  /* 0x0000000d150d7290 */ /* 0x000fe2000fffe03f */
[----:B------:R-:W-:-:S03]  /*8680*/  ULDC.64 UR22, c[0x0][0x198] ;  /* 0x0000660000167ab9 */ /* 0x000fc60000000a00 */
[----:B------:R-:W-:-:S04]  /*8690*/  SHF.R.S32.HI R8, RZ, 0x1f, R5 ;  /* 0x0000001fff087819 */ /* 0x000fc80000011405 */
[----:B------:R-:W-:Y:S01]  /*86a0*/  LEA.HI R8, R8, R5, RZ, 0x6 ;  /* 0x0000000508087211 */ /* 0x000fe200078f30ff */
[----:B------:R-:W-:-:S03]  /*86b0*/  IMAD.MOV.U32 R5, RZ, RZ, 0x1 ;  /* 0x00000001ff057424 */ /* 0x000fc600078e00ff */
[----:B------:R-:W-:-:S05]  /*86c0*/  SHF.R.S32.HI R12, RZ, 0x6, R8 ;  /* 0x00000006ff0c7819 */ /* 0x000fca0000011408 */
[----:B------:R-:W-:-:S07]  /*86d0*/  VIADD R0, R12, 0x1 ;  /* 0x000000010c007836 */ /* 0x000fce0000000000 */
.L_x_181:
[----:B------:R-:W-:-:S03]  /*86e0*/  UMOV UR4, 0xffffffff ;  /* 0xffffffff00047882 */ /* 0x000fc60000000000 */
[----:B------:R-:W-:Y:S05]  /*86f0*/  BRA.DIV UR4, `(.L_x_170) ;  /* 0x0000001204147947 */ /* 0x000fea000b800000 */
[----:B------:R-:W-:-:S13]  /*8700*/  ELECT P1, URZ, PT ;  /* 0x00000000003f782f */ /* 0x000fda0003820000 */
.L_x_195:
[----:B------:R-:W0:Y:S01]  /*8710*/  LDC R7, c[0x0][0x28c] ;  /* 0x0000a300ff077b82 */ /* 0x000e220000000800 */
[----:B------:R-:W-:Y:S01]  /*8720*/  BSSY B1, `(.L_x_171) ;  /* 0x0000037000017945 */ /* 0x000fe20003800000 */
[----:B0-----:R-:W-:-:S13]  /*8730*/  ISETP.LT.OR P1, PT, R7, 0x1, !P1 ;  /* 0x000000010700780c */ /* 0x001fda0004f21670 */
[----:B------:R-:W-:Y:S05]  /*8740*/  @P1 BRA `(.L_x_172) ;  /* 0x0000000000d01947 */ /* 0x000fea0003800000 */
[----:B------:R-:W-:Y:S02]  /*8750*/  IMAD.SHL.U32 R14, R14, 0x40, RZ ;  /* 0x000000400e0e7824 */ /* 0x000fe400078e00ff */
[----:B------:R-:W-:Y:S02]  /*8760*/  IMAD.SHL.U32 R17, R11, 0x100, RZ ;  /* 0x000001000b117824 */ /* 0x000fe400078e00ff */
[----:B------:R-:W-:Y:S02]  /*8770*/  IMAD.MOV.U32 R20, RZ, RZ, RZ ;  /* 0x000000ffff147224 */ /* 0x000fe400078e00ff */
[----:B------:R-:W-:Y:S02]  /*8780*/  IMAD.MOV.U32 R7, RZ, RZ, R0 ;  /* 0x000000ffff077224 */ /* 0x000fe400078e0000 */
[----:B------:R-:W-:Y:S02]  /*8790*/  IMAD.MOV.U32 R8, RZ, RZ, R5 ;  /* 0x000000ffff087224 */ /* 0x000fe400078e0005 */
[----:B------:R-:W-:-:S07]  /*87a0*/  IMAD.MOV.U32 R9, RZ, RZ, R13 ;  /* 0x000000ffff097224 */ /* 0x000fce00078e000d */
.L_x_176:
[----:B------:R-:W0:Y:S01]  /*87b0*/  S2R R11, SR_CgaCtaId ;  /* 0x00000000000b7919 */ /* 0x000e220000008800 */
[----:B------:R-:W-:-:S04]  /*87c0*/  MOV R10, 0x400 ;  /* 0x00000400000a7802 */ /* 0x000fc80000000f00 */
[----:B0-----:R-:W-:Y:S02]  /*87d0*/  LEA R18, R11, R10, 0x18 ;  /* 0x0000000a0b127211 */ /* 0x001fe400078ec0ff */
[----:B------:R-:W-:Y:S01]  /*87e0*/  SHF.L.U32 R10, R8, 0x1f, RZ ;  /* 0x0000001f080a7819 */ /* 0x000fe200000006ff */
[----:B------:R-:W0:Y:S02]  /*87f0*/  @!P2 LDC R11, c[0x0][0x500] ;  /* 0x00014000ff0bab82 */ /* 0x000e240000000800 */
[----:B------:R-:W-:-:S04]  /*8800*/  IMAD R19, R9, 0x8, R18 ;  /* 0x0000000809137824 */ /* 0x000fc800078e0212 */
[----:B------:R-:W1:Y:S02]  /*8810*/  SYNCS.PHASECHK.TRANS64.TRYWAIT P1, [R19+URZ+0x38], R10 ;  /* 0x0000380a130075a7 */ /* 0x000e64000802017f */
[----:B-1----:R-:W-:Y:S05]  /*8820*/  @!P1 BRA `(.L_x_173) ;  /* 0x0000000c00e89947 */ /* 0x002fea0003800000 */
.L_x_196:
[----:B-1----:R-:W-:Y:S01]  /*8830*/  PRMT R10, R16, 0x9910, RZ ;  /* 0x00009910100a7816 */ /* 0x002fe200000000ff */
[----:B0-----:R0:W-:Y:S03]  /*8840*/  @!P2 SYNCS.ARRIVE.TRANS64 RZ, [R19+URZ], R11 ;  /* 0x0000000b13ffa9a7 */ /* 0x0011e6000800003f */
[----:B------:R-:W-:-:S13]  /*8850*/  ISETP.NE.AND P1, PT, R10, 0x2, PT ;  /* 0x000000020a00780c */ /* 0x000fda0003f25270 */
[----:B0-----:R-:W-:Y:S05]  /*8860*/  @P1 BRA `(.L_x_174) ;  /* 0x0000000000041947 */ /* 0x001fea0003800000 */
[----:B------:R-:W-:Y:S01]  /*8870*/  BPT.TRAP 0x1 ;  /* 0x000000040000795c */ /* 0x000fe20000300000 */
.L_x_174:
[----:B------:R-:W-:Y:S05]  /*8880*/  @P0 BRA `(.L_x_175) ;  /* 0x0000000000040947 */ /* 0x000fea0003800000 */
[----:B------:R-:W-:Y:S01]  /*8890*/  BPT.TRAP 0x1 ;  /* 0x000000040000795c */ /* 0x000fe20000300000 */
.L_x_175:
[--C-:B------:R-:W-:Y:S01]  /*88a0*/  IMAD R10, R9, 0x4000, R18.reuse ;  /* 0x00004000090a7824 */ /* 0x100fe200078e0212 */
[----:B------:R-:W-:Y:S01]  /*88b0*/  R2UR UR9, R19 ;  /* 0x00000000130972ca */ /* 0x000fe200000e0000 */
[----:B------:R-:W-:Y:S01]  /*88c0*/  IMAD R18, R9, 0x1000, R18 ;  /* 0x0000100009127824 */ /* 0x000fe200078e0212 */
[----:B------:R-:W-:Y:S01]  /*88d0*/  UIADD3 UR4, UP0, UR22, 0xf0, URZ ;  /* 0x000000f016047890 */ /* 0x000fe2000ff1e03f */
[----:B------:R-:W-:Y:S01]  /*88e0*/  VIADD R7, R7, 0xffffffff ;  /* 0xffffffff07077836 */ /* 0x000fe20000000000 */
[----:B------:R-:W-:Y:S01]  /*88f0*/  R2UR UR5, R10 ;  /* 0x000000000a0572ca */ /* 0x000fe200000e0000 */
[----:B------:R-:W-:Y:S01]  /*8900*/  UIADD3 UR24, UP1, UR22, 0x1f0, URZ ;  /* 0x000001f016187890 */ /* 0x000fe2000ff3e03f */
[----:B------:R-:W-:Y:S01]  /*8910*/  R2UR UR8, R18 ;  /* 0x00000000120872ca */ /* 0x000fe200000e0000 */
[----:B------:R-:W-:Y:S01]  /*8920*/  VIADD R9, R9, 0x1 ;  /* 0x0000000109097836 */ /* 0x000fe20000000000 */
[----:B------:R-:W-:Y:S01]  /*8930*/  R2UR UR11, R17 ;  /* 0x00000000110b72ca */ /* 0x000fe200000e0000 */
[----:B------:R-:W-:Y:S01]  /*8940*/  UIADD3.X UR25, URZ, UR23, URZ, UP1, !UPT ;  /* 0x000000173f197290 */ /* 0x000fe20008ffe43f */
[----:B------:R-:W-:Y:S01]  /*8950*/  R2UR UR10, R20 ;  /* 0x00000000140a72ca */ /* 0x000fe200000e0000 */
[----:B------:R-:W-:Y:S01]  /*8960*/  UMOV UR6, 0x0 ;  /* 0x0000000000067882 */ /* 0x000fe20000000000 */
[----:B------:R-:W-:Y:S01]  /*8970*/  R2UR UR12, R6 ;  /* 0x00000000060c72ca */ /* 0x000fe200000e0000 */
[----:B------:R-:W-:Y:S01]  /*8980*/  UMOV UR7, 0x10000000 ;  /* 0x1000000000077882 */ /* 0x000fe20000000000 */
[----:B------:R-:W-:Y:S01]  /*8990*/  R2UR UR19, R14 ;  /* 0x000000000e1372ca */ /* 0x000fe200000e0000 */
[----:B------:R-:W-:Y:S01]  /*89a0*/  VIADD R20, R20, 0x40 ;  /* 0x0000004014147836 */ /* 0x000fe20000000000 */
[----:B------:R-:W-:Y:S01]  /*89b0*/  ISETP.GT.AND P4, PT, R7, 0x1, PT ;  /* 0x000000010700780c */ /* 0x000fe20003f84270 */
[----:B------:R-:W-:Y:S01]  /*89c0*/  UIADD3 UR14, UR5, 0x180, URZ ;  /* 0x00000180050e7890 */ /* 0x000fe2000fffe03f */
[----:B------:R-:W-:Y:S01]  /*89d0*/  ISETP.NE.AND P1, PT, R9, 0x7, PT ;  /* 0x000000070900780c */ /* 0x000fe20003f25270 */
[----:B------:R-:W-:-:S02]  /*89e0*/  UIADD3.X UR5, URZ, UR23, URZ, UP0, !UPT ;  /* 0x000000173f057290 */ /* 0x000fc400087fe43f */
[----:B------:R-:W-:Y:S01]  /*89f0*/  UIADD3 UR15, UR8, 0x1c180, URZ ;  /* 0x0001c180080f7890 */ /* 0x000fe2000fffe03f */
[----:B------:R-:W-:Y:S02]  /*8a00*/  SEL R11, RZ, 0x1, P1 ;  /* 0x00000001ff0b7807 */ /* 0x000fe40000800000 */
[----:B------:R-:W-:Y:S01]  /*8a10*/  UMOV UR8, UR14 ;  /* 0x0000000e00087c82 */ /* 0x000fe20008000000 */
[----:B------:R-:W-:Y:S02]  /*8a20*/  SEL R9, R9, RZ, P1 ;  /* 0x000000ff09097207 */ /* 0x000fe40000800000 */
[----:B------:R-:W-:Y:S01]  /*8a30*/  LOP3.LUT R8, R8, R11, RZ, 0x3c, !PT ;  /* 0x0000000b08087212 */ /* 0x000fe200078e3cff */
[----:B------:R0:W-:Y:S02]  /*8a40*/  UTMALDG.3D [UR8], [UR4], desc[UR6] ;  /* 0x00000608040075b4 */ /* 0x0001e40008011000 */
[----:B0-----:R-:W-:Y:S01]  /*8a50*/  UMOV UR8, UR15 ;  /* 0x0000000f00087c82 */ /* 0x001fe20008000000 */
[----:B------:R-:W-:-:S02]  /*8a60*/  UMOV UR11, UR19 ;  /* 0x00000013000b7c82 */ /* 0x000fc40008000000 */
[----:B------:R0:W-:Y:S02]  /*8a70*/  UTMALDG.3D [UR8], [UR24], desc[UR6] ;  /* 0x00000608180075b4 */ /* 0x0001e40008011000 */
[----:B0-----:R-:W-:Y:S05]  /*8a80*/  @P4 BRA `(.L_x_176) ;  /* 0xfffffffc00484947 */ /* 0x001fea000383ffff */
.L_x_172:
[----:B------:R-:W-:Y:S05]  /*8a90*/  BSYNC B1 ;  /* 0x0000000000017941 */ /* 0x000fea0003800000 */
.L_x_171:
[----:B------:R-:W-:Y:S01]  /*8aa0*/  LOP3.LUT P5, RZ, R15, 0xff, RZ, 0xc0, !PT ;  /* 0x000000ff0fff7812 */ /* 0x000fe200078ac0ff */
[C---:B------:R-:W-:Y:S01]  /*8ab0*/  IMAD.IADD R13, R12.reuse, 0x1, R13 ;  /* 0x000000010c0d7824 */ /* 0x040fe200078e020d */
[----:B------:R-:W-:Y:S01]  /*8ac0*/  ULDC.64 UR4, c[0x0][0x650] ;  /* 0x0001940000047ab9 */ /* 0x000fe20000000a00 */
[C---:B------:R-:W-:Y:S01]  /*8ad0*/  ISETP.GE.U32.AND P4, PT, R12.reuse, 0x7, PT ;  /* 0x000000070c00780c */ /* 0x040fe20003f86070 */
[----:B------:R-:W-:Y:S01]  /*8ae0*/  BSSY B1, `(.L_x_177) ;  /* 0x000006c000017945 */ /* 0x000fe20003800000 */
[C---:B------:R-:W-:Y:S01]  /*8af0*/  IMAD.WIDE.U32 R6, R13.reuse, 0x24924925, RZ ;  /* 0x249249250d067825 */ /* 0x040fe200078e00ff */
[----:B------:R-:W-:Y:S02]  /*8b00*/  ISETP.GT.U32.AND P1, PT, R13, 0x6, PT ;  /* 0x000000060d00780c */ /* 0x000fe40003f24070 */
[----:B------:R-:W-:Y:S01]  /*8b10*/  PRMT R15, RZ, 0x7610, R15 ;  /* 0x00007610ff0f7816 */ /* 0x000fe2000000000f */
[----:B------:R-:W-:Y:S01]  /*8b20*/  IMAD.MOV.U32 R11, RZ, RZ, -0x1 ;  /* 0xffffffffff0b7424 */ /* 0x000fe200078e00ff */
[----:B------:R-:W-:Y:S01]  /*8b30*/  ISETP.LT.U32.AND P1, PT, R12, 0x7, P1 ;  /* 0x000000070c00780c */ /* 0x000fe20000f21070 */
[----:B------:R-:W-:-:S02]  /*8b40*/  IMAD.MOV.U32 R14, RZ, RZ, -0x1 ;  /* 0xffffffffff0e7424 */ /* 0x000fc400078e00ff */
[----:B------:R-:W0:Y:S01]  /*8b50*/  @P5 S2R R9, SR_CgaCtaId ;  /* 0x0000000000095919 */ /* 0x000e220000008800 */
[----:B------:R-:W-:Y:S02]  /*8b60*/  SEL R6, RZ, 0x1, !P1 ;  /* 0x00000001ff067807 */ /* 0x000fe40004800000 */
[----:B------:R-:W-:Y:S02]  /*8b70*/  IADD3 R2, P1, R2, UR20, RZ ;  /* 0x0000001402027c10 */ /* 0x000fe4000ff3e0ff */
[----:B------:R-:W-:Y:S02]  /*8b80*/  @P5 MOV R8, 0x400 ;  /* 0x0000040000085802 */ /* 0x000fe40000000f00 */
[----:B------:R-:W-:Y:S02]  /*8b90*/  IADD3.X R3, R3, UR13, RZ, P1, !PT ;  /* 0x0000000d03037c10 */ /* 0x000fe40008ffe4ff */
[----:B------:R-:W-:Y:S02]  /*8ba0*/  ISETP.GE.U32.AND P1, PT, R2, UR4, PT ;  /* 0x0000000402007c0c */ /* 0x000fe4000bf26070 */
[----:B------:R-:W-:-:S02]  /*8bb0*/  LOP3.LUT R5, R5, R6, RZ, 0x3c, !PT ;  /* 0x0000000605057212 */ /* 0x000fc400078e3cff */
[----:B------:R-:W-:Y:S02]  /*8bc0*/  ISETP.GE.U32.AND.EX P1, PT, R3, UR5, PT, P1 ;  /* 0x0000000503007c0c */ /* 0x000fe4000bf26110 */
[----:B0-----:R-:W-:Y:S01]  /*8bd0*/  @P5 LEA R8, R9, R8, 0x18 ;  /* 0x0000000809085211 */ /* 0x001fe200078ec0ff */
[----:B------:R-:W-:-:S03]  /*8be0*/  IMAD.IADD R9, R13, 0x1, -R7 ;  /* 0x000000010d097824 */ /* 0x000fc600078e0a07 */
[----:B------:R0:W-:Y:S02]  /*8bf0*/  @P5 SYNCS.ARRIVE.TRANS64.A1T0 RZ, [R8+URZ+0x88], RZ ;  /* 0x000088ff08ff59a7 */ /* 0x0001e4000810003f */
[----:B------:R-:W-:Y:S02]  /*8c00*/  LEA.HI R9, R9, R7, RZ, 0x1f ;  /* 0x0000000709097211 */ /* 0x000fe400078ff8ff */
[----:B------:R-:W-:Y:S02]  /*8c10*/  PRMT R7, RZ, 0x7610, R7 ;  /* 0x00007610ff077816 */ /* 0x000fe40000000007 */
[----:B------:R-:W-:-:S04]  /*8c20*/  SHF.R.U32.HI R6, RZ, 0x2, R9 ;  /* 0x00000002ff067819 */ /* 0x000fc80000011609 */
[----:B------:R-:W-:Y:S01]  /*8c30*/  @P4 LOP3.LUT R5, R5, 0x1, R6, 0x78, !PT ;  /* 0x0000000105054812 */ /* 0x000fe200078e7806 */
[----:B------:R-:W-:Y:S02]  /*8c40*/  IMAD R13, R6, -0x7, R13 ;  /* 0xfffffff9060d7824 */ /* 0x000fe400078e020d */
[----:B------:R-:W-:Y:S01]  /*8c50*/  IMAD.MOV.U32 R6, RZ, RZ, -0x1 ;  /* 0xffffffffff067424 */ /* 0x000fe200078e00ff */
[----:B0-----:R-:W-:Y:S06]  /*8c60*/  @P1 BRA `(.L_x_178) ;  /* 0x00000004004c1947 */ /* 0x001fec0003800000 */
[----:B------:R-:W-:Y:S01]  /*8c70*/  ULDC.64 UR4, c[0x0][0x628] ;  /* 0x00018a0000047ab9 */ /* 0x000fe20000000a00 */
[----:B------:R-:W0:Y:S01]  /*8c80*/  S2R R17, SR_CTAID.X ;  /* 0x0000000000117919 */ /* 0x000e220000002500 */
[----:B------:R-:W-:Y:S01]  /*8c90*/  ISETP.NE.U32.AND P1, PT, RZ, UR4, PT ;  /* 0x00000004ff007c0c */ /* 0x000fe2000bf25070 */
[----:B------:R-:W-:Y:S01]  /*8ca0*/  ULDC UR7, c[0x0][0x630] ;  /* 0x00018c0000077ab9 */ /* 0x000fe20000000800 */
[----:B------:R-:W-:Y:S01]  /*8cb0*/  IMAD.MOV.U32 R6, RZ, RZ, R2 ;  /* 0x000000ffff067224 */ /* 0x000fe200078e0002 */
[----:B------:R-:W1:Y:S01]  /*8cc0*/  S2R R14, SR_CTAID.Y ;  /* 0x00000000000e7919 */ /* 0x000e620000002600 */
[----:B------:R-:W-:Y:S01]  /*8cd0*/  ISETP.NE.AND.EX P1, PT, RZ, UR5, PT, P1 ;  /* 0x00000005ff007c0c */ /* 0x000fe2000bf25310 */
[----:B------:R-:W-:-:S12]  /*8ce0*/  IMAD.MOV.U32 R7, RZ, RZ, R3 ;  /* 0x000000ffff077224 */ /* 0x000fd800078e0003 */
[----:B------:R-:W-:Y:S05]  /*8cf0*/  @!P1 BRA `(.L_x_179) ;  /* 0x0000000000289947 */ /* 0x000fea0003800000 */
[----:B------:R-:W-:Y:S02]  /*8d00*/  ULDC UR6, c[0x0][0x634] ;  /* 0x00018d0000067ab9 */ /* 0x000fe40000000800 */
[----:B------:R-:W-:-:S05]  /*8d10*/  IADD3 R11, P1, R2, UR6, RZ ;  /* 0x00000006020b7c10 */ /* 0x000fca000ff3e0ff */
[----:B------:R-:W-:-:S04]  /*8d20*/  IMAD.X R19, RZ, RZ, R3, P1 ;  /* 0x000000ffff137224 */ /* 0x000fc800008e0603 */
[----:B------:R-:W-:-:S04]  /*8d30*/  IMAD.WIDE.U32 R8, R19, UR4, RZ ;  /* 0x0000000413087c25 */ /* 0x000fc8000f8e00ff */
[----:B------:R-:W-:-:S04]  /*8d40*/  IMAD.WIDE.U32 R8, P1, R11, UR5, R8 ;  /* 0x000000050b087c25 */ /* 0x000fc8000f820008 */
[----:B------:R-:W-:-:S04]  /*8d50*/  IMAD.WIDE.U32 R10, R11, UR4, RZ ;  /* 0x000000040b0a7c25 */ /* 0x000fc8000f8e00ff */
[----:B------:R-:W-:Y:S01]  /*8d60*/  IMAD.X R7, RZ, RZ, RZ, P1 ;  /* 0x000000ffff077224 */ /* 0x000fe200008e06ff */
[----:B------:R-:W-:Y:S01]  /*8d70*/  IADD3 RZ, P1, R11, R8, RZ ;  /* 0x000000080bff7210 */ /* 0x000fe20007f3e0ff */
[----:B------:R-:W-:-:S04]  /*8d80*/  IMAD.MOV.U32 R6, RZ, RZ, R9 ;  /* 0x000000ffff067224 */ /* 0x000fc800078e0009 */
[----:B------:R-:W-:-:S08]  /*8d90*/  IMAD.WIDE.U32.X R6, R19, UR5, R6, P1 ;  /* 0x0000000513067c25 */ /* 0x000fd000088e0406 */
.L_x_179:
[--C-:B------:R-:W-:Y:S01]  /*8da0*/  SHF.R.U64 R10, R6, UR7, R7.reuse ;  /* 0x00000007060a7c19 */ /* 0x100fe20008001207 */
[----:B------:R-:W-:Y:S01]  /*8db0*/  ULDC.64 UR4, c[0x0][0x620] ;  /* 0x0001880000047ab9 */ /* 0x000fe20000000a00 */
[----:B------:R-:W-:Y:S01]  /*8dc0*/  SHF.R.U32.HI R6, RZ, UR7, R7 ;  /* 0x00000007ff067c19 */ /* 0x000fe20008011607 */
[----:B------:R-:W2:Y:S01]  /*8dd0*/  LDC R22, c[0x0][0x144] ;  /* 0x00005100ff167b82 */ /* 0x000ea20000000800 */
[----:B------:R-:W-:Y:S01]  /*8de0*/  IADD3 R9, P1, RZ, -R10, RZ ;  /* 0x8000000aff097210 */ /* 0x000fe20007f3e0ff */
[----:B------:R-:W-:Y:S01]  /*8df0*/  ULDC.64 UR8, c[0x0][0x640] ;  /* 0x0001900000087ab9 */ /* 0x000fe20000000a00 */
[----:B0-----:R-:W-:Y:S01]  /*8e00*/  I2FP.F32.U32 R11, R17 ;  /* 0x00000011000b7245 */ /* 0x001fe20000201000 */
[----:B------:R-:W-:Y:S02]  /*8e10*/  ULDC UR6, c[0x0][0x608] ;  /* 0x0001820000067ab9 */ /* 0x000fe40000000800 */
[----:B------:R-:W-:Y:S01]  /*8e20*/  IMAD.X R6, RZ, RZ, ~R6, P1 ;  /* 0x000000ffff067224 */ /* 0x000fe200008e0e06 */
[----:B------:R-:W-:Y:S01]  /*8e30*/  ISETP.NE.U32.AND P1, PT, RZ, UR8, PT ;  /* 0x00000008ff007c0c */ /* 0x000fe2000bf25070 */
[----:B------:R-:W0:Y:S02]  /*8e40*/  LDC R19, c[0x0][0x148] ;  /* 0x00005200ff137b82 */ /* 0x000e240000000800 */
[----:B------:R-:W-:Y:S01]  /*8e50*/  IMAD R8, R6, UR4, RZ ;  /* 0x0000000406087c24 */ /* 0x000fe2000f8e02ff */
[----:B------:R-:W-:Y:S01]  /*8e60*/  ISETP.NE.AND.EX P1, PT, RZ, UR9, PT, P1 ;  /* 0x00000009ff007c0c */ /* 0x000fe2000bf25310 */
[----:B------:R-:W-:Y:S01]  /*8e70*/  IMAD.WIDE.U32 R6, R9, UR4, R2 ;  /* 0x0000000409067c25 */ /* 0x000fe2000f8e0002 */
[----:B------:R-:W-:-:S03]  /*8e80*/  ULDC UR4, c[0x0][0x150] ;  /* 0x0000540000047ab9 */ /* 0x000fc60000000800 */
[----:B------:R-:W-:Y:S02]  /*8e90*/  IMAD R9, R9, UR5, R8 ;  /* 0x0000000509097c24 */ /* 0x000fe4000f8e0208 */
[----:B------:R-:W-:Y:S01]  /*8ea0*/  FMUL R8, R11, UR4 ;  /* 0x000000040b087c20 */ /* 0x000fe20008400000 */
[----:B------:R-:W-:Y:S01]  /*8eb0*/  ULDC UR4, c[0x0][0x618] ;  /* 0x0001860000047ab9 */ /* 0x000fe20000000800 */
[----:B------:R-:W-:Y:S01]  /*8ec0*/  ULDC UR5, c[0x0][0x154] ;  /* 0x0000550000057ab9 */ /* 0x000fe20000000800 */
[----:B------:R-:W-:-:S03]  /*8ed0*/  IMAD.IADD R7, R7, 0x1, R9 ;  /* 0x0000000107077824 */ /* 0x000fc600078e0209 */
[----:B------:R-:W3:Y:S02]  /*8ee0*/  F2I.U32.TRUNC.NTZ R8, R8 ;  /* 0x0000000800087305 */ /* 0x000ee4000020f000 */
[----:B------:R-:W-:Y:S02]  /*8ef0*/  SHF.R.U64 R11, R6, UR4, R7 ;  /* 0x00000004060b7c19 */ /* 0x000fe40008001207 */
[----:B-1----:R-:W-:-:S05]  /*8f00*/  I2FP.F32.U32 R6, R14 ;  /* 0x0000000e00067245 */ /* 0x002fca0000201000 */
[----:B------:R-:W-:Y:S01]  /*8f10*/  FMUL R21, R6, UR5 ;  /* 0x0000000506157c20 */ /* 0x000fe20008400000 */
[----:B------:R-:W-:Y:S01]  /*8f20*/  SHF.R.U32.HI R6, RZ, UR4, R7 ;  /* 0x00000004ff067c19 */ /* 0x000fe20008011607 */
[----:B------:R-:W-:-:S03]  /*8f30*/  ULDC UR4, c[0x0][0x658] ;  /* 0x0001960000047ab9 */ /* 0x000fc60000000800 */
[--C-:B------:R-:W-:Y:S01]  /*8f40*/  SHF.R.U64 R20, R11, UR6, R6.reuse ;  /* 0x000000060b147c19 */ /* 0x100fe20008001206 */
[----:B------:R-:W1:Y:S01]  /*8f50*/  F2I.U32.TRUNC.NTZ R21, R21 ;  /* 0x0000001500157305 */ /* 0x000e62000020f000 */
[----:B------:R-:W-:Y:S01]  /*8f60*/  SHF.R.U32.HI R7, RZ, UR6, R6 ;  /* 0x00000006ff077c19 */ /* 0x000fe20008011606 */
[----:B---3--:R-:W-:-:S03]  /*8f70*/  IMAD.MOV R8, RZ, RZ, -R8 ;  /* 0x000000ffff087224 */ /* 0x008fc600078e0a08 */
[----:B------:R-:W-:Y:S01]  /*8f80*/  SHF.R.U64 R18, R20, UR4, R7 ;  /* 0x0000000414127c19 */ /* 0x000fe20008001207 */
[----:B--2---:R-:W-:Y:S01]  /*8f90*/  IMAD R17, R22, R8, R17 ;  /* 0x0000000816117224 */ /* 0x004fe200078e0211 */
[----:B------:R-:W-:-:S03]  /*8fa0*/  SHF.R.U32.HI R23, RZ, UR4, R7 ;  /* 0x00000004ff177c19 */ /* 0x000fc60008011607 */
[----:B------:R-:W-:Y:S02]  /*8fb0*/  IMAD.MOV.U32 R6, RZ, RZ, R18 ;  /* 0x000000ffff067224 */ /* 0x000fe400078e0012 */
[----:B------:R-:W-:Y:S01]  /*8fc0*/  IMAD.MOV.U32 R7, RZ, RZ, R23 ;  /* 0x000000ffff077224 */ /* 0x000fe200078e0017 */
[----:B-1----:R-:W-:Y:S06]  /*8fd0*/  @!P1 BRA `(.L_x_180) ;  /* 0x0000000000289947 */ /* 0x002fec0003800000 */
[----:B------:R-:W-:Y:S02]  /*8fe0*/  ULDC UR4, c[0x0][0x64c] ;  /* 0x0001930000047ab9 */ /* 0x000fe40000000800 */
[----:B------:R-:W-:-:S05]  /*8ff0*/  IADD3 R7, P1, R18, UR4, RZ ;  /* 0x0000000412077c10 */ /* 0x000fca000ff3e0ff */
[----:B------:R-:W-:-:S04]  /*9000*/  IMAD.X R23, RZ, RZ, R23, P1 ;  /* 0x000000ffff177224 */ /* 0x000fc800008e0617 */
[----:B------:R-:W-:-:S04]  /*9010*/  IMAD.WIDE.U32 R8, R23, UR8, RZ ;  /* 0x0000000817087c25 */ /* 0x000fc8000f8e00ff */
[----:B------:R-:W-:-:S04]  /*9020*/  IMAD.WIDE.U32 R8, P1, R7, UR9, R8 ;  /* 0x0000000907087c25 */ /* 0x000fc8000f820008 */
[----:B------:R-:W-:-:S04]  /*9030*/  IMAD.WIDE.U32 R6, R7, UR8, RZ ;  /* 0x0000000807067c25 */ /* 0x000fc8000f8e00ff */
[----:B------:R-:W-:Y:S01]  /*9040*/  IMAD.MOV.U32 R6, RZ, RZ, R9 ;  /* 0x000000ffff067224 */ /* 0x000fe200078e0009 */
[----:B------:R-:W-:Y:S01]  /*9050*/  IADD3 RZ, P4, R7, R8, RZ ;  /* 0x0000000807ff7210 */ /* 0x000fe20007f9e0ff */
[----:B------:R-:W-:-:S04]  /*9060*/  IMAD.X R7, RZ, RZ, RZ, P1 ;  /* 0x000000ffff077224 */ /* 0x000fc800008e06ff */
[----:B------:R-:W-:-:S08]  /*9070*/  IMAD.WIDE.U32.X R6, R23, UR9, R6, P4 ;  /* 0x0000000917067c25 */ /* 0x000fd0000a0e0406 */
.L_x_180:
[----:B------:R-:W-:Y:S01]  /*9080*/  ULDC UR4, c[0x0][0x648] ;  /* 0x0001920000047ab9 */ /* 0x000fe20000000800 */
[----:B------:R-:W-:Y:S01]  /*9090*/  LOP3.LUT R20, R20, UR17, RZ, 0xc0, !PT ;  /* 0x0000001114147c12 */ /* 0x000fe2000f8ec0ff */
[----:B------:R-:W-:Y:S01]  /*90a0*/  IMAD.MOV R21, RZ, RZ, -R21 ;  /* 0x000000ffff157224 */ /* 0x000fe200078e0a15 */
[----:B------:R-:W-:Y:S01]  /*90b0*/  SHF.R.U64 R7, R6, UR4, R7 ;  /* 0x0000000406077c19 */ /* 0x000fe20008001207 */
[----:B------:R-:W-:Y:S01]  /*90c0*/  ULDC UR4, c[0x0][0x638] ;  /* 0x00018e0000047ab9 */ /* 0x000fe20000000800 */
[----:B------:R-:W-:Y:S01]  /*90d0*/  LOP3.LUT R11, R11, UR16, RZ, 0xc0, !PT ;  /* 0x000000100b0b7c12 */ /* 0x000fe2000f8ec0ff */
[----:B0-----:R-:W-:Y:S01]  /*90e0*/  @P3 IMAD R17, R19, R21, R14 ;  /* 0x0000001513113224 */ /* 0x001fe200078e020e */
[----:B------:R-:W-:Y:S01]  /*90f0*/  ULDC UR5, c[0x0][0x610] ;  /* 0x0001840000057ab9 */ /* 0x000fe20000000800 */
[----:B------:R-:W-:Y:S02]  /*9100*/  IMAD.MOV R9, RZ, RZ, -R7 ;  /* 0x000000ffff097224 */ /* 0x000fe400078e0a07 */
[----:B------:R-:W-:-:S02]  /*9110*/  IMAD R20, R7, UR18, R20 ;  /* 0x0000001207147c24 */ /* 0x000fc4000f8e0214 */
[----:B------:R-:W-:Y:S01]  /*9120*/  IMAD R18, R9, UR4, R18 ;  /* 0x0000000409127c24 */ /* 0x000fe2000f8e0212 */
[----:B------:R-:W-:Y:S01]  /*9130*/  ULDC UR4, c[0x0][0x600] ;  /* 0x0001800000047ab9 */ /* 0x000fe20000000800 */
[----:B------:R-:W-:Y:S02]  /*9140*/  IMAD R17, R20, UR5, R17 ;  /* 0x0000000514117c24 */ /* 0x000fe4000f8e0211 */
[----:B------:R-:W-:Y:S02]  /*9150*/  IMAD R18, R18, UR4, R11 ;  /* 0x0000000412127c24 */ /* 0x000fe4000f8e020b */
[----:B------:R-:W-:Y:S02]  /*9160*/  IMAD.MOV.U32 R7, RZ, RZ, 0x1 ;  /* 0x00000001ff077424 */ /* 0x000fe400078e00ff */
[----:B------:R-:W-:Y:S01]  /*9170*/  IMAD.MOV.U32 R6, RZ, RZ, R10 ;  /* 0x000000ffff067224 */ /* 0x000fe200078e000a */
[----:B------:R-:W-:Y:S02]  /*9180*/  SEL R14, R18, R17, !P3 ;  /* 0x00000011120e7207 */ /* 0x000fe40005800000 */
[----:B------:R-:W-:-:S07]  /*9190*/  SEL R11, R17, R18, !P3 ;  /* 0x00000012110b7207 */ /* 0x000fce0005800000 */
.L_x_178:
[----:B------:R-:W-:Y:S05]  /*91a0*/  BSYNC B1 ;  /* 0x0000000000017941 */ /* 0x000fea0003800000 */
.L_x_177:
[----:B------:R-:W-:-:S13]  /*91b0*/  LOP3.LUT P1, RZ, R7, 0xff, RZ, 0xc0, !PT ;  /* 0x000000ff07ff7812 */ /* 0x000fda000782c0ff */
[----:B------:R-:W-:Y:S05]  /*91c0*/  @P1 BRA `(.L_x_181) ;  /* 0xfffffff400441947 */ /* 0x000fea000383ffff */
[----:B------:R-:W-:Y:S05]  /*91d0*/  BSYNC B0 ;  /* 0x0000000000007941 */ /* 0x000fea0003800000 */
.L_x_169:
[----:B------:R-:W-:-:S03]  /*91e0*/  UMOV UR4, 0xffffffff ;  /* 0xffffffff00047882 */ /* 0x000fc60000000000 */
[----:B------:R-:W-:Y:S05]  /*91f0*/  BRA.DIV UR4, `(.L_x_182) ;  /* 0x0000000604887947 */ /* 0x000fea000b800000 */
[----:B------:R-:W-:-:S13]  /*9200*/  ELECT P0, URZ, PT ;  /* 0x00000000003f782f */ /* 0x000fda0003800000 */
.L_x_199:
[----:B------:R-:W-:Y:S04]  /*9210*/  BSSY B0, `(.L_x_183) ;  /* 0x0000046000007945 */ /* 0x000fe80003800000 */
[----:B------:R-:W-:Y:S05]  /*9220*/  @!P0 BRA `(.L_x_184) ;  /* 0x0000000400108947 */ /* 0x000fea0003800000 */
[----:B------:R-:W-:-:S04]  /*9230*/  LOP3.LUT R4, R4, 0x2, RZ, 0xfc, !PT ;  /* 0x0000000204047812 */ /* 0x000fc800078efcff */
[----:B------:R-:W-:-:S13]  /*9240*/  ISETP.NE.AND P0, PT, R4, 0x3, PT ;  /* 0x000000030400780c */ /* 0x000fda0003f05270 */
[----:B------:R-:W-:Y:S05]  /*9250*/  @!P0 BRA `(.L_x_185) ;  /* 0x0000000000048947 */ /* 0x000fea0003800000 */
[----:B------:R-:W-:Y:S01]  /*9260*/  BPT.TRAP 0x1 ;  /* 0x000000040000795c */ /* 0x000fe20000300000 */
.L_x_185:
[----:B------:R-:W0:Y:S01]  /*9270*/  S2R R3, SR_CgaCtaId ;  /* 0x0000000000037919 */ /* 0x000e220000008800 */
[----:B------:R-:W-:-:S04]  /*9280*/  MOV R0, 0x400 ;  /* 0x0000040000007802 */ /* 0x000fc80000000f00 */
[----:B0-----:R-:W-:Y:S02]  /*9290*/  LEA R0, R3, R0, 0x18 ;  /* 0x0000000003007211 */ /* 0x001fe400078ec0ff */
[----:B------:R-:W-:-:S03]  /*92a0*/  SHF.L.U32 R3, R5, 0x1f, RZ ;  /* 0x0000001f05037819 */ /* 0x000fc600000006ff */
[----:B------:R-:W-:-:S04]  /*92b0*/  VIADD R0, R0, 0x38 ;  /* 0x0000003800007836 */ /* 0x000fc80000000000 */
[C---:B------:R-:W-:Y:S02]  /*92c0*/  IMAD R6, R13.reuse, 0x8, R0 ;  /* 0x000000080d067824 */ /* 0x040fe400078e0200 */
[----:B------:R-:W-:Y:S02]  /*92d0*/  VIADD R13, R13, 0x1 ;  /* 0x000000010d0d7836 */ /* 0x000fe40000000000 */
[----:B------:R-:W0:Y:S03]  /*92e0*/  SYNCS.PHASECHK.TRANS64.TRYWAIT P0, [R6+URZ], R3 ;  /* 0x00000003060075a7 */ /* 0x000e26000800017f */
[----:B------:R-:W-:-:S04]  /*92f0*/  ISETP.NE.AND P1, PT, R13, 0x7, PT ;  /* 0x000000070d00780c */ /* 0x000fc80003f25270 */
[----:B------:R-:W-:Y:S02]  /*9300*/  SEL R2, RZ, 0x1, P1 ;  /* 0x00000001ff027807 */ /* 0x000fe40000800000 */
[----:B------:R-:W-:Y:S02]  /*9310*/  SEL R13, R13, RZ, P1 ;  /* 0x000000ff0d0d7207 */ /* 0x000fe40000800000 */
[----:B------:R-:W-:-:S03]  /*9320*/  LOP3.LUT R8, R5, R2, RZ, 0x3c, !PT ;  /* 0x0000000205087212 */ /* 0x000fc600078e3cff */
[----:B------:R-:W-:Y:S01]  /*9330*/  IMAD R7, R13, 0x8, R0 ;  /* 0x000000080d077824 */ /* 0x000fe200078e0200 */
[----:B------:R-:W-:Y:S01]  /*9340*/  SHF.L.U32 R4, R8, 0x1f, RZ ;  /* 0x0000001f08047819 */ /* 0x000fe200000006ff */
[----:B0-----:R-:W-:Y:S06]  /*9350*/  @!P0 BRA `(.L_x_186) ;  /* 0x0000000400548947 */ /* 0x001fec0003800000 */
.L_x_200:
[----:B------:R-:W1:Y:S01]  /*9360*/  SYNCS.PHASECHK.TRANS64.TRYWAIT P0, [R7+URZ], R4 ;  /* 0x00000004070075a7 */ /* 0x000e62000800017f */
[----:B------:R-:W-:-:S05]  /*9370*/  VIADD R2, R13, 0x1 ;  /* 0x000000010d027836 */ /* 0x000fca0000000000 */
[----:B------:R-:W-:-:S04]  /*9380*/  ISETP.NE.AND P1, PT, R2, 0x7, PT ;  /* 0x000000070200780c */ /* 0x000fc80003f25270 */
[----:B0-----:R-:W-:Y:S02]  /*9390*/  SEL R3, RZ, 0x1, P1 ;  /* 0x00000001ff037807 */ /* 0x001fe40000800000 */
[----:B------:R-:W-:Y:S02]  /*93a0*/  SEL R9, R2, RZ, P1 ;  /* 0x000000ff02097207 */ /* 0x000fe40000800000 */
[----:B------:R-:W-:-:S03]  /*93b0*/  LOP3.LUT R8, R8, R3, RZ, 0x3c, !PT ;  /* 0x0000000308087212 */ /* 0x000fc600078e3cff */
[----:B------:R-:W-:Y:S01]  /*93c0*/  IMAD R6, R9, 0x8, R0 ;  /* 0x0000000809067824 */ /* 0x000fe200078e0200 */
[----:B------:R-:W-:Y:S01]  /*93d0*/  SHF.L.U32 R5, R8, 0x1f, RZ ;  /* 0x0000001f08057819 */ /* 0x000fe200000006ff */
[----:B-1----:R-:W-:Y:S06]  /*93e0*/  @!P0 BRA `(.L_x_187) ;  /* 0x0000000400448947 */ /* 0x002fec0003800000 */
.L_x_201:
[----:B------:R-:W1:Y:S01]  /*93f0*/  SYNCS.PHASECHK.TRANS64.TRYWAIT P0, [R6+URZ], R5 ;  /* 0x00000005060075a7 */ /* 0x000e62000800017f */
[----:B------:R-:W-:-:S05]  /*9400*/  VIADD R2, R9, 0x1 ;  /* 0x0000000109027836 */ /* 0x000fca0000000000 */
[----:B------:R-:W-:-:S04]  /*9410*/  ISETP.NE.AND P1, PT, R2, 0x7, PT ;  /* 0x000000070200780c */ /* 0x000fc80003f25270 */
[----:B------:R-:W-:Y:S02]  /*9420*/  SEL R3, RZ, 0x1, P1 ;  /* 0x00000001ff037807 */ /* 0x000fe40000800000 */
[----:B0-----:R-:W-:Y:S02]  /*9430*/  SEL R7, R2, RZ, P1 ;  /* 0x000000ff02077207 */ /* 0x001fe40000800000 */
[----:B------:R-:W-:-:S03]  /*9440*/  LOP3.LUT R8, R8, R3, RZ, 0x3c, !PT ;  /* 0x0000000308087212 */ /* 0x000fc600078e3cff */
[----:B------:R-:W-:Y:S01]  /*9450*/  IMAD R9, R7, 0x8, R0 ;  /* 0x0000000807097824 */ /* 0x000fe200078e0200 */
[----:B------:R-:W-:Y:S01]  /*9460*/  SHF.L.U32 R4, R8, 0x1f, RZ ;  /* 0x0000001f08047819 */ /* 0x000fe200000006ff */
[----:B-1----:R-:W-:Y:S06]  /*9470*/  @!P0 BRA `(.L_x_188) ;  /* 0x0000000400348947 */ /* 0x002fec0003800000 */
.L_x_202:
[----:B------:R-:W1:Y:S01]  /*9480*/  SYNCS.PHASECHK.TRANS64.TRYWAIT P0, [R9+URZ], R4 ;  /* 0x00000004090075a7 */ /* 0x000e62000800017f */
[----:B------:R-:W-:-:S05]  /*9490*/  VIADD R2, R7, 0x1 ;  /* 0x0000000107027836 */ /* 0x000fca0000000000 */
[----:B------:R-:W-:-:S04]  /*94a0*/  ISETP.NE.AND P1, PT, R2, 0x7, PT ;  /* 0x000000070200780c */ /* 0x000fc80003f25270 */
[----:B------:R-:W-:Y:S02]  /*94b0*/  SEL R3, RZ, 0x1, P1 ;  /* 0x00000001ff037807 */ /* 0x000fe40000800000 */
[----:B------:R-:W-:Y:S02]  /*94c0*/  SEL R7, R2, RZ, P1 ;  /* 0x000000ff02077207 */ /* 0x000fe40000800000 */
[----:B------:R-:W-:-:S03]  /*94d0*/  LOP3.LUT R8, R8, R3, RZ, 0x3c, !PT ;  /* 0x0000000308087212 */ /* 0x000fc600078e3cff */
[----:B------:R-:W-:Y:S01]  /*94e0*/  IMAD R10, R7, 0x8, R0 ;  /* 0x00000008070a7824 */ /* 0x000fe200078e0200 */
[----:B0-----:R-:W-:Y:S01]  /*94f0*/  SHF.L.U32 R5, R8, 0x1f, RZ ;  /* 0x0000001f08057819 */ /* 0x001fe200000006ff */
[----:B-1----:R-:W-:Y:S06]  /*9500*/  @!P0 BRA `(.L_x_189) ;  /* 0x0000000400248947 */ /* 0x002fec0003800000 */
.L_x_203:
[----:B------:R-:W1:Y:S01]  /*9510*/  SYNCS.PHASECHK.TRANS64.TRYWAIT P0, [R10+URZ], R5 ;  /* 0x000000050a0075a7 */ /* 0x000e62000800017f */
[----:B------:R-:W-:-:S05]  /*9520*/  VIADD R2, R7, 0x1 ;  /* 0x0000000107027836 */ /* 0x000fca0000000000 */
[----:B------:R-:W-:-:S04]  /*9530*/  ISETP.NE.AND P1, PT, R2, 0x7, PT ;  /* 0x000000070200780c */ /* 0x000fc80003f25270 */
[----:B------:R-:W-:Y:S02]  /*9540*/  SEL R3, RZ, 0x1, P1 ;  /* 0x00000001ff037807 */ /* 0x000fe40000800000 */
[----:B------:R-:W-:Y:S02]  /*9550*/  SEL R7, R2, RZ, P1 ;  /* 0x000000ff02077207 */ /* 0x000fe40000800000 */
[----:B0-----:R-:W-:-:S03]  /*9560*/  LOP3.LUT R9, R8, R3, RZ, 0x3c, !PT ;  /* 0x0000000308097212 */ /* 0x001fc600078e3cff */
[----:B------:R-:W-:Y:S01]  /*9570*/  IMAD R11, R7, 0x8, R0 ;  /* 0x00000008070b7824 */ /* 0x000fe200078e0200 */
[----:B------:R-:W-:Y:S01]  /*9580*/  SHF.L.U32 R6, R9, 0x1f, RZ ;  /* 0x0000001f09067819 */ /* 0x000fe200000006ff */
[----:B-1----:R-:W-:Y:S06]  /*9590*/  @!P0 BRA `(.L_x_190) ;  /* 0x0000000400148947 */ /* 0x002fec0003800000 */
.L_x_204:
[----:B------:R-:W1:Y:S01]  /*95a0*/  SYNCS.PHASECHK.TRANS64.TRYWAIT P0, [R11+URZ], R6 ;  /* 0x000000060b0075a7 */ /* 0x000e62000800017f */
[----:B------:R-:W-:-:S05]  /*95b0*/  VIADD R2, R7, 0x1 ;  /* 0x0000000107027836 */ /* 0x000fca0000000000 */
[----:B------:R-:W-:-:S04]  /*95c0*/  ISETP.NE.AND P1, PT, R2, 0x7, PT ;  /* 0x000000070200780c */ /* 0x000fc80003f25270 */
[----:B------:R-:W-:Y:S02]  /*95d0*/  SEL R4, RZ, 0x1, P1 ;  /* 0x00000001ff047807 */ /* 0x000fe40000800000 */
[----:B------:R-:W-:Y:S02]  /*95e0*/  SEL R3, R2, RZ, P1 ;  /* 0x000000ff02037207 */ /* 0x000fe40000800000 */
[----:B------:R-:W-:Y:S01]  /*95f0*/  LOP3.LUT R4, R9, R4, RZ, 0x3c, !PT ;  /* 0x0000000409047212 */ /* 0x000fe200078e3cff */
[----:B-1----:R-:W-:Y:S06]  /*9600*/  @!P0 BRA `(.L_x_191) ;  /* 0x00000004000c8947 */ /* 0x002fec0003800000 */
.L_x_205:
[----:B------:R-:W-:Y:S01]  /*9610*/  IMAD R3, R3, 0x8, R0 ;  /* 0x0000000803037824 */ /* 0x000fe200078e0200 */
[----:B------:R-:W-:-:S07]  /*9620*/  SHF.L.U32 R0, R4, 0x1f, RZ ;  /* 0x0000001f04007819 */ /* 0x000fce00000006ff */
.L_x_192:
[----:B--2---:R2:W3:Y:S02]  /*9630*/  SYNCS.PHASECHK.TRANS64.TRYWAIT P0, [R3+URZ], R0 ;  /* 0x00000000030075a7 */ /* 0x0044e4000800017f */
[----:B---3--:R-:W-:Y:S05]  /*9640*/  @!P0 NANOSLEEP.SYNCS 0x989680 ;  /* 0x009896800000895d */ /* 0x008fea0003900000 */
[----:B------:R-:W3:Y:S02]  /*9650*/  @!P0 SYNCS.PHASECHK.TRANS64 P0, [R3+URZ], R0 ;  /* 0x00000000030085a7 */ /* 0x000ee4000800007f */
[----:B---3--:R-:W-:Y:S05]  /*9660*/  @!P0 BRA `(.L_x_192) ;  /* 0xfffffffc00f08947 */ /* 0x008fea000383ffff */
.L_x_184:
[----:B------:R-:W-:Y:S05]  /*9670*/  BSYNC B0 ;  /* 0x0000000000007941 */ /* 0x000fea0003800000 */
.L_x_183:
[----:B------:R-:W-:Y:S05]  /*9680*/  EXIT ;  /* 0x000000000000794d */ /* 0x000fea0003800000 */
.L_x_17:
[----:B-1----:R-:W-:-:S04]  /*9690*/  IMAD.U32 R11, RZ, RZ, UR6 ;  /* 0x00000006ff0b7e24 */ /* 0x002fc8000f8e00ff */
[----:B------:R1:W4:Y:S03]  /*96a0*/  SYNCS.PHASECHK.TRANS64.TRYWAIT P0, [R11+URZ], R10 ;  /* 0x0000000a0b0075a7 */ /* 0x000326000800017f */
[----:B----4-:R-:W-:Y:S05]  /*96b0*/  @!P0 NANOSLEEP.SYNCS 0x989680 ;  /* 0x009896800000895d */ /* 0x010fea0003900000 */
[----:B------:R-:W4:Y:S02]  /*96c0*/  @!P0 SYNCS.PHASECHK.TRANS64 P0, [R11+URZ], R10 ;  /* 0x0000000a0b0085a7 */ /* 0x000f24000800007f */
[----:B----4-:R-:W-:Y:S05]  /*96d0*/  @!P0 BRA `(.L_x_17) ;  /* 0xfffffffc00ec8947 */ /* 0x010fea000383ffff */
[----:B------:R-:W-:Y:S05]  /*96e0*/  BRA `(.L_x_16) ;  /* 0xffffff7c00b07947 */ /* 0x000fea000383ffff */
.L_x_23:
[----:B-1----:R-:W-:-:S04]  /*96f0*/  IMAD.U32 R12, RZ, RZ, UR12 ;  /* 0x0000000cff0c7e24 */ /* 0x002fc8000f8e00ff */
[----:B------:R1:W4:Y:S03]  /*9700*/  SYNCS.PHASECHK.TRANS64.TRYWAIT P0, [R12+URZ], R11 ;  /* 0x0000000b0c0075a7 */ /* 0x000326000800017f */
[----:B----4-:R-:W-:Y:S05]  /*9710*/  @!P0 NANOSLEEP.SYNCS 0x989680 ;  /* 0x009896800000895d */ /* 0x010fea0003900000 */
[----:B------:R-:W4:Y:S02]  /*9720*/  @!P0 SYNCS.PHASECHK.TRANS64 P0, [R12+URZ], R11 ;  /* 0x0000000b0c0085a7 */ /* 0x000f24000800007f */
[----:B----4-:R-:W-:Y:S05]  /*9730*/  @!P0 BRA `(.L_x_23) ;  /* 0xfffffffc00ec8947 */ /* 0x010fea000383ffff */
[----:B------:R-:W-:Y:S05]  /*9740*/  BRA `(.L_x_22) ;  /* 0xffffff88001c7947 */ /* 0x000fea000383ffff */
.L_x_170:
[----:B------:R-:W-:Y:S01]  /*9750*/  BSSY B1, `(.L_x_193) ;  /* 0x0000006000017945 */ /* 0x000fe20003800000 */
[----:B------:R-:W-:-:S07]  /*9760*/  IMAD.MOV.U32 R7, RZ, RZ, -0x1 ;  /* 0xffffffffff077424 */ /* 0x000fce00078e00ff */
[----:B------:R-:W-:Y:S05]  /*9770*/  WARPSYNC.COLLECTIVE R7, `(.L_x_194) ;  /* 0x00000000070c7348 */ /* 0x000fea0003c00000 */
[----:B------:R-:W-:Y:S02]  /*9780*/  ELECT P1, UR62, PT ;  /* 0x00000000003e782f */ /* 0x000fe40003820000 */
[----:B------:R-:W-:Y:S01]  /*9790*/  MOV R7, UR62 ;  /* 0x0000003e00077c02 */ /* 0x000fe20008000f00 */
[----:B------:R-:W-:Y:S10]  /*97a0*/  ENDCOLLECTIVE ;  /* 0x000000000000791b */ /* 0x000ff40003800000 */
.L_x_194:
[----:B------:R-:W-:Y:S05]  /*97b0*/  BSYNC B1 ;  /* 0x0000000000017941 */ /* 0x000fea0003800000 */
.L_x_193:
[----:B------:R-:W-:Y:S05]  /*97c0*/  BRA `(.L_x_195) ;  /* 0xffffffec00d07947 */ /* 0x000fea000383ffff */
.L_x_173:
[----:B-1----:R1:W2:Y:S02]  /*97d0*/  SYNCS.PHASECHK.TRANS64.TRYWAIT P1, [R19+URZ+0x38], R10 ;  /* 0x0000380a130075a7 */ /* 0x0022a4000802017f */
[----:B--2---:R-:W-:Y:S05]  /*97e0*/  @!P1 NANOSLEEP.SYNCS 0x989680 ;  /* 0x009896800000995d */ /* 0x004fea0003900000 */
[----:B------:R-:W2:Y:S02]  /*97f0*/  @!P1 SYNCS.PHASECHK.TRANS64 P1, [R19+URZ+0x38], R10 ;  /* 0x0000380a130095a7 */ /* 0x000ea4000802007f */
[----:B--2---:R-:W-:Y:S05]  /*9800*/  @!P1 BRA `(.L_x_173) ;  /* 0xfffffffc00f09947 */ /* 0x004fea000383ffff */
[----:B------:R-:W-:Y:S05]  /*9810*/  BRA `(.L_x_196) ;  /* 0xfffffff000047947 */ /* 0x000fea000383ffff */
.L_x_182:
[----:B------:R-:W-:Y:S01]  /*9820*/  BSSY B0, `(.L_x_197) ;  /* 0x0000006000007945 */ /* 0x000fe20003800000 */
[----:B------:R-:W-:-:S07]  /*9830*/  IMAD.MOV.U32 R7, RZ, RZ, -0x1 ;  /* 0xffffffffff077424 */ /* 0x000fce00078e00ff */
[----:B------:R-:W-:Y:S05]  /*9840*/  WARPSYNC.COLLECTIVE R7, `(.L_x_198) ;  /* 0x00000000070c7348 */ /* 0x000fea0003c00000 */
[----:B------:R-:W-:Y:S02]  /*9850*/  ELECT P1, UR62, PT ;  /* 0x00000000003e782f */ /* 0x000fe40003820000 */
[----:B------:R-:W-:Y:S01]  /*9860*/  MOV R7, UR62 ;  /* 0x0000003e00077c02 */ /* 0x000fe20008000f00 */
[----:B------:R-:W-:Y:S10]  /*9870*/  ENDCOLLECTIVE ;  /* 0x000000000000791b */ /* 0x000ff40003800000 */
.L_x_198:
[----:B------:R-:W-:Y:S05]  /*9880*/  BSYNC B0 ;  /* 0x0000000000007941 */ /* 0x000fea0003800000 */
.L_x_197:
[----:B------:R-:W-:Y:S01]  /*9890*/  PLOP3.LUT P0, PT, P1, PT, PT, 0x80, 0x0 ;  /* 0x000000000000781c */ /* 0x000fe20000f0f070 */
[----:B------:R-:W-:-:S12]  /*98a0*/  BRA `(.L_x_199) ;  /* 0xfffffff800587947 */ /* 0x000fd8000383ffff */
.L_x_186:
[----:B0-----:R0:W1:Y:S02]  /*98b0*/  SYNCS.PHASECHK.TRANS64.TRYWAIT P0, [R6+URZ], R3 ;  /* 0x00000003060075a7 */ /* 0x001064000800017f */
[----:B-1----:R-:W-:Y:S05]  /*98c0*/  @!P0 NANOSLEEP.SYNCS 0x989680 ;  /* 0x009896800000895d */ /* 0x002fea0003900000 */
[----:B------:R-:W1:Y:S02]  /*98d0*/  @!P0 SYNCS.PHASECHK.TRANS64 P0, [R6+URZ], R3 ;  /* 0x00000003060085a7 */ /* 0x000e64000800007f */
[----:B-1----:R-:W-:Y:S05]  /*98e0*/  @!P0 BRA `(.L_x_186) ;  /* 0xfffffffc00f08947 */ /* 0x002fea000383ffff */
[----:B------:R-:W-:Y:S05]  /*98f0*/  BRA `(.L_x_200) ;  /* 0xfffffff800987947 */ /* 0x000fea000383ffff */
.L_x_187:
[----:B0-----:R0:W1:Y:S02]  /*9900*/  SYNCS.PHASECHK.TRANS64.TRYWAIT P0, [R7+URZ], R4 ;  /* 0x00000004070075a7 */ /* 0x001064000800017f */
[----:B-1----:R-:W-:Y:S05]  /*9910*/  @!P0 NANOSLEEP.SYNCS 0x989680 ;  /* 0x009896800000895d */ /* 0x002fea0003900000 */
[----:B------:R-:W1:Y:S02]  /*9920*/  @!P0 SYNCS.PHASECHK.TRANS64 P0, [R7+URZ], R4 ;  /* 0x00000004070085a7 */ /* 0x000e64000800007f */
[----:B-1----:R-:W-:Y:S05]  /*9930*/  @!P0 BRA `(.L_x_187) ;  /* 0xfffffffc00f08947 */ /* 0x002fea000383ffff */
[----:B------:R-:W-:Y:S05]  /*9940*/  BRA `(.L_x_201) ;  /* 0xfffffff800a87947 */ /* 0x000fea000383ffff */
.L_x_188:
[----:B0-----:R0:W1:Y:S02]  /*9950*/  SYNCS.PHASECHK.TRANS64.TRYWAIT P0, [R6+URZ], R5 ;  /* 0x00000005060075a7 */ /* 0x001064000800017f */
[----:B-1----:R-:W-:Y:S05]  /*9960*/  @!P0 NANOSLEEP.SYNCS 0x989680 ;  /* 0x009896800000895d */ /* 0x002fea0003900000 */
[----:B------:R-:W1:Y:S02]  /*9970*/  @!P0 SYNCS.PHASECHK.TRANS64 P0, [R6+URZ], R5 ;  /* 0x00000005060085a7 */ /* 0x000e64000800007f */
[----:B-1----:R-:W-:Y:S05]  /*9980*/  @!P0 BRA `(.L_x_188) ;  /* 0xfffffffc00f08947 */ /* 0x002fea000383ffff */
[----:B------:R-:W-:Y:S05]  /*9990*/  BRA `(.L_x_202) ;  /* 0xfffffff800b87947 */ /* 0x000fea000383ffff */
.L_x_189:
[----:B0-----:R0:W1:Y:S02]  /*99a0*/  SYNCS.PHASECHK.TRANS64.TRYWAIT P0, [R9+URZ], R4 ;  /* 0x00000004090075a7 */ /* 0x001064000800017f */
[----:B-1----:R-:W-:Y:S05]  /*99b0*/  @!P0 NANOSLEEP.SYNCS 0x989680 ;  /* 0x009896800000895d */ /* 0x002fea0003900000 */
[----:B------:R-:W1:Y:S02]  /*99c0*/  @!P0 SYNCS.PHASECHK.TRANS64 P0, [R9+URZ], R4 ;  /* 0x00000004090085a7 */ /* 0x000e64000800007f */
[----:B-1----:R-:W-:Y:S05]  /*99d0*/  @!P0 BRA `(.L_x_189) ;  /* 0xfffffffc00f08947 */ /* 0x002fea000383ffff */
[----:B------:R-:W-:Y:S05]  /*99e0*/  BRA `(.L_x_203) ;  /* 0xfffffff800c87947 */ /* 0x000fea000383ffff */
.L_x_190:
[----:B0-----:R0:W1:Y:S02]  /*99f0*/  SYNCS.PHASECHK.TRANS64.TRYWAIT P0, [R10+URZ], R5 ;  /* 0x000000050a0075a7 */ /* 0x001064000800017f */
[----:B-1----:R-:W-:Y:S05]  /*9a00*/  @!P0 NANOSLEEP.SYNCS 0x989680 ;  /* 0x009896800000895d */ /* 0x002fea0003900000 */
[----:B------:R-:W1:Y:S02]  /*9a10*/  @!P0 SYNCS.PHASECHK.TRANS64 P0, [R10+URZ], R5 ;  /* 0x000000050a0085a7 */ /* 0x000e64000800007f */
[----:B-1----:R-:W-:Y:S05]  /*9a20*/  @!P0 BRA `(.L_x_190) ;  /* 0xfffffffc00f08947 */ /* 0x002fea000383ffff */
[----:B------:R-:W-:Y:S05]  /*9a30*/  BRA `(.L_x_204) ;  /* 0xfffffff800d87947 */ /* 0x000fea000383ffff */
.L_x_191:
[----:B-1----:R1:W2:Y:S02]  /*9a40*/  SYNCS.PHASECHK.TRANS64.TRYWAIT P0, [R11+URZ], R6 ;  /* 0x000000060b0075a7 */ /* 0x0022a4000800017f */
[----:B--2---:R-:W-:Y:S05]  /*9a50*/  @!P0 NANOSLEEP.SYNCS 0x989680 ;  /* 0x009896800000895d */ /* 0x004fea0003900000 */
[----:B------:R-:W2:Y:S02]  /*9a60*/  @!P0 SYNCS.PHASECHK.TRANS64 P0, [R11+URZ], R6 ;  /* 0x000000060b0085a7 */ /* 0x000ea4000800007f */
[----:B--2---:R-:W-:Y:S05]  /*9a70*/  @!P0 BRA `(.L_x_191) ;  /* 0xfffffffc00f08947 */ /* 0x004fea000383ffff */
[----:B------:R-:W-:Y:S05]  /*9a80*/  BRA `(.L_x_205) ;  /* 0xfffffff800e07947 */ /* 0x000fea000383ffff */
.L_x_206:
[----:B------:R-:W-:-:S00]  /*9a90*/  BRA `(.L_x_206) ;  /* 0xfffffffc00fc7947 */ /* 0x000fc0000383ffff */
[----:B------:R-:W-:-:S00]  /*9aa0*/  NOP ;  /* 0x0000000000007918 */ /* 0x000fc00000000000 */
        /* <DEDUP_REMOVED lines=13> */
.L_x_207:


//--------------------- .nv.shared._ZN7cutlass13device_kernelINS_4gemm6kernel13GemmUniversalIN4cute5tupleIJiiiiEEENS1_10collective13CollectiveMmaINS1_37MainloopSm90TmaGmmaWarpSpecializedFP8ILi7ENS5_IJNS4_1CILi1EEESB_SB_EEENS1_35KernelTmaWarpSpecializedCooperativeEEENS5_IJNSA_ILi256EEENSA_ILi64EEESG_EEENS_12float_e5m2_tENS5_IJlSB_lEEESI_SJ_NS4_8TiledMMAINS4_8MMA_AtomIJNS4_4SM904GMMA30MMA_64x64x32_F32E5M2E5M2_SS_TNILNSN_7ScaleInE1ELSP_1EEEEEENS4_6LayoutINS5_IJNSA_ILi2EEESB_SB_EEENS5_IJSB_NSA_ILi0EEESV_EEEEENS5_IJNS4_10UnderscoreESY_SY_EEEEENS4_13SM90_TMA_LOADENS4_14ComposedLayoutINS4_7SwizzleILi2ELi4ELi3EEENS4_18smem_ptr_flag_bitsILi8EEENSS_INS5_IJNSA_ILi8EEESG_EEENS5_IJSG_SB_EEEEEEEvNS4_8identityES11_S1B_vS1C_EENS_8epilogue10collective6detail29Sm90TmaWarpSpecializedAdapterINS1F_15DefaultEpilogueISI_SJ_SJ_NS1E_6thread17LinearCombinationISI_Li1EffLNS1J_9ScaleType4KindE0ELNS_15FloatRoundStyleE2ESI_EENS1_15EpilogueDefaultEEEEEvvEEEEvNT_6ParamsE --------------------------
	.section	.nv.shared._ZN7cutlass13device_kernelINS_4gemm6kernel13GemmUniversalIN4cute5tupleIJiiiiEEENS1_10collective13CollectiveMmaINS1_37MainloopSm90TmaGmmaWarpSpecializedFP8ILi7ENS5_IJNS4_1CILi1EEESB_SB_EEENS1_35KernelTmaWarpSpecializedCooperativeEEENS5_IJNSA_ILi256EEENSA_ILi64EEESG_EEENS_12float_e5m2_tENS5_IJlSB_lEEESI_SJ_NS4_8TiledMMAINS4_8MMA_AtomIJNS4_4SM904GMMA30MMA_64x64x32_F32E5M2E5M2_SS_TNILNSN_7ScaleInE1ELSP_1EEEEEENS4_6LayoutINS5_IJNSA_ILi2EEESB_SB_EEENS5_IJSB_NSA_ILi0EEESV_EEEEENS5_IJNS4_10UnderscoreESY_SY_EEEEENS4_13SM90_TMA_LOADENS4_14ComposedLayoutINS4_7SwizzleILi2ELi4ELi3EEENS4_18smem_ptr_flag_bitsILi8EEENSS_INS5_IJNSA_ILi8EEESG_EEENS5_IJSG_SB_EEEEEEEvNS4_8identityES11_S1B_vS1C_EENS_8epilogue10collective6detail29Sm90TmaWarpSpecializedAdapterINS1F_15DefaultEpilogueISI_SJ_SJ_NS1E_6thread17LinearCombinationISI_Li1EffLNS1J_9ScaleType4KindE0ELNS_15FloatRoundStyleE2ESI_EENS1_15EpilogueDefaultEEEEEvvEEEEvNT_6ParamsE,"aw",@nobits
	.sectionflags	@""
	.align	16
	.zero		1024


//--------------------- .nv.shared.reserved.0     --------------------------
	.section	.nv.shared.reserved.0,"aw",@nobits
	.weak		__nv_reservedSMEM_offset_0_alias
	.size		__nv_reservedSMEM_offset_0_alias, 0, 0
	.other		__nv_reservedSMEM_offset_0_alias,@"STO_CUDA_RESERVED_SHARED STV_DEFAULT"
__nv_reservedSMEM_offset_0_alias:
	.zero		0


//--------------------- .nv.global                --------------------------
	.section	.nv.global,"aw",@nobits
.nv.global:
	.type		_ZN40_INTERNAL_984e6381_4_k_cu_2cd64eeb_227294cute1_E,@object
	.size		_ZN40_INTERNAL_984e6381_4_k_cu_2cd64eeb_227294cute1_E,(_ZN40_INTERNAL_984e6381_4_k_cu_2cd64eeb_227294cuda3std3__45__cpo6cbeginE - _ZN40_INTERNAL_984e6381_4_k_cu_2cd64eeb_227294cute1_E)
_ZN40_INTERNAL_984e6381_4_k_cu_2cd64eeb_227294cute1_E:
	.zero		1
	.type		_ZN40_INTERNAL_984e6381_4_k_cu_2cd64eeb_227294cuda3std3__45__cpo6cbeginE,@object
	.size		_ZN40_INTERNAL_984e6381_4_k_cu_2cd64eeb_227294cuda3std3__45__cpo6cbeginE,(_ZN40_INTERNAL_984e6381_4_k_cu_2cd64eeb_227294cuda3std3__48in_placeE - _ZN40_INTERNAL_984e6381_4_k_cu_2cd64eeb_227294cuda3std3__45__cpo6cbeginE)
_ZN40_INTERNAL_984e6381_4_k_cu_2cd64eeb_227294cuda3std3__45__cpo6cbeginE:
	.zero		1
	.type		_ZN40_INTERNAL_984e6381_4_k_cu_2cd64eeb_227294cuda3std3__48in_placeE,@object
	.size		_ZN40_INTERNAL_984e6381_4_k_cu_2cd64eeb_227294cuda3std3__48in_placeE,(_ZN40_INTERNAL_984e6381_4_k_cu_2cd64eeb_227294cuda3std6ranges3__45__cpo9iter_moveE - _ZN40_INTERNAL_984e6381_4_k_cu_2cd64eeb_227294cuda3std3__48in_placeE)
_ZN40_INTERNAL_984e6381_4_k_cu_2cd64eeb_227294cuda3std3__48in_placeE:
	.zero		1
	.type		_ZN40_INTERNAL_984e6381_4_k_cu_2cd64eeb_227294cuda3std6ranges3__45__cpo9iter_moveE,@object
	.size		_ZN40_INTERNAL_984e6381_4_k_cu_2cd64eeb_227294cuda3std6ranges3__45__cpo9iter_moveE,(_ZN40_INTERNAL_984e6381_4_k_cu_2cd64eeb_227294cuda3std3__45__cpo5beginE - _ZN40_INTERNAL_984e6381_4_k_cu_2cd64eeb_227294cuda3std6ranges3__45__cpo9iter_moveE)
_ZN40_INTERNAL_984e6381_4_k_cu_2cd64eeb_227294cuda3std6ranges3__45__cpo9iter_moveE:
	.zero		1
	.type		_ZN40_INTERNAL_984e6381_4_k_cu_2cd64eeb_227294cuda3std3__45__cpo5beginE,@object
	.size		_ZN40_INTERNAL_984e6381_4_k_cu_2cd64eeb_227294cuda3std3__45__cpo5beginE,(_ZN40_INTERNAL_984e6381_4_k_cu_2cd64eeb_227294cuda3std3__442_GLOBAL__N__984e6381_4_k_cu_2cd64eeb_227296ignoreE - _ZN40_INTERNAL_984e6381_4_k_cu_2cd64eeb_227294cuda3std3__45__cpo5beginE)
_ZN40_INTERNAL_984e6381_4_k_cu_2cd64eeb_227294cuda3std3__45__cpo5beginE:
	.zero		1
	.type		_ZN40_INTERNAL_984e6381_4_k_cu_2cd64eeb_227294cuda3std3__442_GLOBAL__N__984e6381_4_k_cu_2cd64eeb_227296ignoreE,@object
	.size		_ZN40_INTERNAL_984e6381_4_k_cu_2cd64eeb_227294cuda3std3__442_GLOBAL__N__984e6381_4_k_cu_2cd64eeb_227296ignoreE,(_ZN40_INTERNAL_984e6381_4_k_cu_2cd64eeb_227294cute7productE - _ZN40_INTERNAL_984e6381_4_k_cu_2cd64eeb_227294cuda3std3__442_GLOBAL__N__984e6381_4_k_cu_2cd64eeb_227296ignoreE)
_ZN40_INTERNAL_984e6381_4_k_cu_2cd64eeb_227294cuda3std3__442_GLOBAL__N__984e6381_4_k_cu_2cd64eeb_227296ignoreE:
	.zero		1
	.type		_ZN40_INTERNAL_984e6381_4_k_cu_2cd64eeb_227294cute7productE,@object
	.size		_ZN40_INTERNAL_984e6381_4_k_cu_2cd64eeb_227294cute7productE,(_ZN40_INTERNAL_984e6381_4_k_cu_2cd64eeb_227294cuda3std3__45__cpo3endE - _ZN40_INTERNAL_984e6381_4_k_cu_2cd64eeb_227294cute7productE)
_ZN40_INTERNAL_984e6381_4_k_cu_2cd64eeb_227294cute7productE:
	.zero		1
	.type		_ZN40_INTERNAL_984e6381_4_k_cu_2cd64eeb_227294cuda3std3__45__cpo3endE,@object
	.size		_ZN40_INTERNAL_984e6381_4_k_cu_2cd64eeb_227294cuda3std3__45__cpo3endE,(_ZN40_INTERNAL_984e6381_4_k_cu_2cd64eeb_227294cuda3std3__419piecewise_constructE - _ZN40_INTERNAL_984e6381_4_k_cu_2cd64eeb_227294cuda3std3__45__cpo3endE)
_ZN40_INTERNAL_984e6381_4_k_cu_2cd64eeb_227294cuda3std3__45__cpo3endE:
	.zero		1
	.type		_ZN40_INTERNAL_984e6381_4_k_cu_2cd64eeb_227294cuda3std3__419piecewise_constructE,@object
	.size		_ZN40_INTERNAL_984e6381_4_k_cu_2cd64eeb_227294cuda3std3__419piecewise_constructE,(_ZN40_INTERNAL_984e6381_4_k_cu_2cd64eeb_227294cuda3std3__45__cpo4cendE - _ZN40_INTERNAL_984e6381_4_k_cu_2cd64eeb_227294cuda3std3__419piecewise_constructE)
_ZN40_INTERNAL_984e6381_4_k_cu_2cd64eeb_227294cuda3std3__419piecewise_constructE:
	.zero		1
	.type		_ZN40_INTERNAL_984e6381_4_k_cu_2cd64eeb_227294cuda3std3__45__cpo4cendE,@object
	.size		_ZN40_INTERNAL_984e6381_4_k_cu_2cd64eeb_227294cuda3std3__45__cpo4cendE,(_ZN40_INTERNAL_984e6381_4_k_cu_2cd64eeb_227294cuda3std6ranges3__45__cpo4swapE - _ZN40_INTERNAL_984e6381_4_k_cu_2cd64eeb_227294cuda3std3__45__cpo4cendE)
_ZN40_INTERNAL_984e6381_4_k_cu_2cd64eeb_227294cuda3std3__45__cpo4cendE:
	.zero		1
	.type		_ZN40_INTERNAL_984e6381_4_k_cu_2cd64eeb_227294cuda3std6ranges3__45__cpo4swapE,@object
	.size		_ZN40_INTERNAL_984e6381_4_k_cu_2cd64eeb_227294cuda3std6ranges3__45__cpo4swapE,(.L_7 - _ZN40_INTERNAL_984e6381_4_k_cu_2cd64eeb_227294cuda3std6ranges3__45__cpo4swapE)
_ZN40_INTERNAL_984e6381_4_k_cu_2cd64eeb_227294cuda3std6ranges3__45__cpo4swapE:
	.zero		1
.L_7:


//--------------------- .nv.constant0._ZN7cutlass13device_kernelINS_4gemm6kernel13GemmUniversalIN4cute5tupleIJiiiiEEENS1_10collective13CollectiveMmaINS1_37MainloopSm90TmaGmmaWarpSpecializedFP8ILi7ENS5_IJNS4_1CILi1EEESB_SB_EEENS1_35KernelTmaWarpSpecializedCooperativeEEENS5_IJNSA_ILi256EEENSA_ILi64EEESG_EEENS_12float_e5m2_tENS5_IJlSB_lEEESI_SJ_NS4_8TiledMMAINS4_8MMA_AtomIJNS4_4SM904GMMA30MMA_64x64x32_F32E5M2E5M2_SS_TNILNSN_7ScaleInE1ELSP_1EEEEEENS4_6LayoutINS5_IJNSA_ILi2EEESB_SB_EEENS5_IJSB_NSA_ILi0EEESV_EEEEENS5_IJNS4_10UnderscoreESY_SY_EEEEENS4_13SM90_TMA_LOADENS4_14ComposedLayoutINS4_7SwizzleILi2ELi4ELi3EEENS4_18smem_ptr_flag_bitsILi8EEENSS_INS5_IJNSA_ILi8EEESG_EEENS5_IJSG_SB_EEEEEEEvNS4_8identityES11_S1B_vS1C_EENS_8epilogue10collective6detail29Sm90TmaWarpSpecializedAdapterINS1F_15DefaultEpilogueISI_SJ_SJ_NS1E_6thread17LinearCombinationISI_Li1EffLNS1J_9ScaleType4KindE0ELNS_15FloatRoundStyleE2ESI_EENS1_15EpilogueDefaultEEEEEvvEEEEvNT_6ParamsE --------------------------
	.section	.nv.constant0._ZN7cutlass13device_kernelINS_4gemm6kernel13GemmUniversalIN4cute5tupleIJiiiiEEENS1_10collective13CollectiveMmaINS1_37MainloopSm90TmaGmmaWarpSpecializedFP8ILi7ENS5_IJNS4_1CILi1EEESB_SB_EEENS1_35KernelTmaWarpSpecializedCooperativeEEENS5_IJNSA_ILi256EEENSA_ILi64EEESG_EEENS_12float_e5m2_tENS5_IJlSB_lEEESI_SJ_NS4_8TiledMMAINS4_8MMA_AtomIJNS4_4SM904GMMA30MMA_64x64x32_F32E5M2E5M2_SS_TNILNSN_7ScaleInE1ELSP_1EEEEEENS4_6LayoutINS5_IJNSA_ILi2EEESB_SB_EEENS5_IJSB_NSA_ILi0EEESV_EEEEENS5_IJNS4_10UnderscoreESY_SY_EEEEENS4_13SM90_TMA_LOADENS4_14ComposedLayoutINS4_7SwizzleILi2ELi4ELi3EEENS4_18smem_ptr_flag_bitsILi8EEENSS_INS5_IJNSA_ILi8EEESG_EEENS5_IJSG_SB_EEEEEEEvNS4_8identityES11_S1B_vS1C_EENS_8epilogue10collective6detail29Sm90TmaWarpSpecializedAdapterINS1F_15DefaultEpilogueISI_SJ_SJ_NS1E_6thread17LinearCombinationISI_Li1EffLNS1J_9ScaleType4KindE0ELNS_15FloatRoundStyleE2ESI_EENS1_15EpilogueDefaultEEEEEvvEEEEvNT_6ParamsE,"a",@progbits
	.sectionflags	@""
	.align	4
.nv.constant0._ZN7cutlass13device_kernelINS_4gemm6kernel13GemmUniversalIN4cute5tupleIJiiiiEEENS1_10collective13CollectiveMmaINS1_37MainloopSm90TmaGmmaWarpSpecializedFP8ILi7ENS5_IJNS4_1CILi1EEESB_SB_EEENS1_35KernelTmaWarpSpecializedCooperativeEEENS5_IJNSA_ILi256EEENSA_ILi64EEESG_EEENS_12float_e5m2_tENS5_IJlSB_lEEESI_SJ_NS4_8TiledMMAINS4_8MMA_AtomIJNS4_4SM904GMMA30MMA_64x64x32_F32E5M2E5M2_SS_TNILNSN_7ScaleInE1ELSP_1EEEEEENS4_6LayoutINS5_IJNSA_ILi2EEESB_SB_EEENS5_IJSB_NSA_ILi0EEESV_EEEEENS5_IJNS4_10UnderscoreESY_SY_EEEEENS4_13SM90_TMA_LOADENS4_14ComposedLayoutINS4_7SwizzleILi2ELi4ELi3EEENS4_18smem_ptr_flag_bitsILi8EEENSS_INS5_IJNSA_ILi8EEESG_EEENS5_IJSG_SB_EEEEEEEvNS4_8identityES11_S1B_vS1C_EENS_8epilogue10collective6detail29Sm90TmaWarpSpecializedAdapterINS1F_15DefaultEpilogueISI_SJ_SJ_NS1E_6thread17LinearCombinationISI_Li1EffLNS1J_9ScaleType4KindE0ELNS_15FloatRoundStyleE2ESI_EENS1_15EpilogueDefaultEEEEEvvEEEEvNT_6ParamsE:
	.zero		1664


//--------------------- SYMBOLS --------------------------

	.type		.nv.reservedSmem.offset0,@object
	.size		.nv.reservedSmem.offset0,0x4
